	.target	sm_90a

	.elftype	@"ET_EXEC"


//--------------------- .note.nv.tkinfo           --------------------------
	.section	.note.nv.tkinfo,"",@"SHT_NOTE"
	.sectionflags	@"SHF_NOTE_NV_TKINFO"
	.tkinfo
        /*0018*/ 	.word	0x00000002
        /*0030*/ 	.string	""
        /*0030*/ 	.string	"ptxas"
        /*0030*/ 	.string	"Cuda compilation tools, release 13.0, V13.0.88"
        /*0030*/ 	.string	"Build cuda_13.0.r13.0/compiler.36424714_0"
        /*0030*/ 	.string	"-arch sm_90a -m 64 "



//--------------------- .note.nv.cuinfo           --------------------------
	.section	.note.nv.cuinfo,"",@"SHT_NOTE"
	.sectionflags	@"SHF_NOTE_NV_CUINFO"
        /*0018*/ 	.short	0x0002
        /*001a*/ 	.short	0x005a
        /*001c*/ 	.short	0x0082
	.zero		2


//--------------------- .nv.info                  --------------------------
	.section	.nv.info,"",@"SHT_CUDA_INFO"
	.align	4


	//----- nvinfo : EIATTR_REGCOUNT
	.align		4
        /*0000*/ 	.byte	0x04, 0x2f
        /*0002*/ 	.short	(.L_12 - .L_11)
	.align		4
.L_11:
        /*0004*/ 	.word	index@(_ZN7cutlass13device_kernelINS_4conv6kernel13ConvUniversalINS1_16ConvProblemShapeILNS1_8OperatorE1ELi3EEENS1_10collective14CollectiveConvINS1_46MainloopSm90TmaGmmaWarpSpecializedImplicitGemmILS5_1ELi5ELi3EN4cute5tupleIJNSA_1CILi2EEENSC_ILi1EEESE_EEENS1_36KernelImplicitTmaWarpSpecializedSm90ELi1EEENSB_IJNSC_ILi256EEENSC_ILi64EEENSB_IJSJ_EEEEEENS_6half_tESM_NSA_8TiledMMAINSA_8MMA_AtomIJNSA_4SM904GMMA25MMA_64x64x16_F32F16F16_SSILNSQ_5MajorE0ELSS_1ELNSQ_7ScaleInE1ELST_1EEEEEENSA_6LayoutINSB_IJSE_SE_SE_EEENSB_IJNSC_ILi0EEESY_SY_EEEEENSB_IJNSA_10UnderscoreES11_S11_EEEEENS7_6detail26Sm90ImplicitGemmTileTraitsINSA_20SM90_TMA_LOAD_IM2COLENSA_14ComposedLayoutINSA_7SwizzleILi3ELi4ELi3EEENSA_18smem_ptr_flag_bitsILi16EEENSW_INSB_IJNSB_IJNSC_ILi8EEENSC_ILi32EEEEEENSB_IJSJ_SE_EEENSB_IJSE_NSC_ILi5EEEEEEEEENSB_IJNSB_IJSJ_NSC_ILi512EEEEEENSB_IJSE_SY_EEENSB_IJSY_NSC_ILi16384EEEEEEEEEEEEEvEENS15_INSA_23SM90_TMA_LOAD_MULTICASTENS17_IS19_S1B_NSW_INSB_IJS1F_NSB_IJS1C_S1C_EEES1H_EEENSB_IJS1L_S1K_NSB_IJSY_NSC_ILi4096EEEEEEEEEEEEEvEEEENS_8epilogue10collective6detail29Sm90TmaWarpSpecializedAdapterINS23_15DefaultEpilogueISM_NSB_IJNSB_IJllllEEESE_SY_EEES28_NS22_6thread17LinearCombinationISM_Li1EffLNS29_9ScaleType4KindE0ELNS_15FloatRoundStyleE2ESM_EENS_4gemm15EpilogueDefaultEEEEEvvEEEEvNT_6ParamsE)
        /*0008*/ 	.word	0x0000009a


	//----- nvinfo : EIATTR_FRAME_SIZE
	.align		4
.L_12:
        /*000c*/ 	.byte	0x04, 0x11
        /*000e*/ 	.short	(.L_14 - .L_13)
	.align		4
.L_13:
        /*0010*/ 	.word	index@(_ZN7cutlass13device_kernelINS_4conv6kernel13ConvUniversalINS1_16ConvProblemShapeILNS1_8OperatorE1ELi3EEENS1_10collective14CollectiveConvINS1_46MainloopSm90TmaGmmaWarpSpecializedImplicitGemmILS5_1ELi5ELi3EN4cute5tupleIJNSA_1CILi2EEENSC_ILi1EEESE_EEENS1_36KernelImplicitTmaWarpSpecializedSm90ELi1EEENSB_IJNSC_ILi256EEENSC_ILi64EEENSB_IJSJ_EEEEEENS_6half_tESM_NSA_8TiledMMAINSA_8MMA_AtomIJNSA_4SM904GMMA25MMA_64x64x16_F32F16F16_SSILNSQ_5MajorE0ELSS_1ELNSQ_7ScaleInE1ELST_1EEEEEENSA_6LayoutINSB_IJSE_SE_SE_EEENSB_IJNSC_ILi0EEESY_SY_EEEEENSB_IJNSA_10UnderscoreES11_S11_EEEEENS7_6detail26Sm90ImplicitGemmTileTraitsINSA_20SM90_TMA_LOAD_IM2COLENSA_14ComposedLayoutINSA_7SwizzleILi3ELi4ELi3EEENSA_18smem_ptr_flag_bitsILi16EEENSW_INSB_IJNSB_IJNSC_ILi8EEENSC_ILi32EEEEEENSB_IJSJ_SE_EEENSB_IJSE_NSC_ILi5EEEEEEEEENSB_IJNSB_IJSJ_NSC_ILi512EEEEEENSB_IJSE_SY_EEENSB_IJSY_NSC_ILi16384EEEEEEEEEEEEEvEENS15_INSA_23SM90_TMA_LOAD_MULTICASTENS17_IS19_S1B_NSW_INSB_IJS1F_NSB_IJS1C_S1C_EEES1H_EEENSB_IJS1L_S1K_NSB_IJSY_NSC_ILi4096EEEEEEEEEEEEEvEEEENS_8epilogue10collective6detail29Sm90TmaWarpSpecializedAdapterINS23_15DefaultEpilogueISM_NSB_IJNSB_IJllllEEESE_SY_EEES28_NS22_6thread17LinearCombinationISM_Li1EffLNS29_9ScaleType4KindE0ELNS_15FloatRoundStyleE2ESM_EENS_4gemm15EpilogueDefaultEEEEEvvEEEEvNT_6ParamsE)
        /*0014*/ 	.word	0x00000000


	//----- nvinfo : EIATTR_MIN_STACK_SIZE
	.align		4
.L_14:
        /*0018*/ 	.byte	0x04, 0x12
        /*001a*/ 	.short	(.L_16 - .L_15)
	.align		4
.L_15:
        /*001c*/ 	.word	index@(_ZN7cutlass13device_kernelINS_4conv6kernel13ConvUniversalINS1_16ConvProblemShapeILNS1_8OperatorE1ELi3EEENS1_10collective14CollectiveConvINS1_46MainloopSm90TmaGmmaWarpSpecializedImplicitGemmILS5_1ELi5ELi3EN4cute5tupleIJNSA_1CILi2EEENSC_ILi1EEESE_EEENS1_36KernelImplicitTmaWarpSpecializedSm90ELi1EEENSB_IJNSC_ILi256EEENSC_ILi64EEENSB_IJSJ_EEEEEENS_6half_tESM_NSA_8TiledMMAINSA_8MMA_AtomIJNSA_4SM904GMMA25MMA_64x64x16_F32F16F16_SSILNSQ_5MajorE0ELSS_1ELNSQ_7ScaleInE1ELST_1EEEEEENSA_6LayoutINSB_IJSE_SE_SE_EEENSB_IJNSC_ILi0EEESY_SY_EEEEENSB_IJNSA_10UnderscoreES11_S11_EEEEENS7_6detail26Sm90ImplicitGemmTileTraitsINSA_20SM90_TMA_LOAD_IM2COLENSA_14ComposedLayoutINSA_7SwizzleILi3ELi4ELi3EEENSA_18smem_ptr_flag_bitsILi16EEENSW_INSB_IJNSB_IJNSC_ILi8EEENSC_ILi32EEEEEENSB_IJSJ_SE_EEENSB_IJSE_NSC_ILi5EEEEEEEEENSB_IJNSB_IJSJ_NSC_ILi512EEEEEENSB_IJSE_SY_EEENSB_IJSY_NSC_ILi16384EEEEEEEEEEEEEvEENS15_INSA_23SM90_TMA_LOAD_MULTICASTENS17_IS19_S1B_NSW_INSB_IJS1F_NSB_IJS1C_S1C_EEES1H_EEENSB_IJS1L_S1K_NSB_IJSY_NSC_ILi4096EEEEEEEEEEEEEvEEEENS_8epilogue10collective6detail29Sm90TmaWarpSpecializedAdapterINS23_15DefaultEpilogueISM_NSB_IJNSB_IJllllEEESE_SY_EEES28_NS22_6thread17LinearCombinationISM_Li1EffLNS29_9ScaleType4KindE0ELNS_15FloatRoundStyleE2ESM_EENS_4gemm15EpilogueDefaultEEEEEvvEEEEvNT_6ParamsE)
        /*0020*/ 	.word	0x00000000
.L_16:


//--------------------- .nv.compat                --------------------------
	.section	.nv.compat,"",@"SHT_CUDA_COMPAT_INFO"
	.align	4
        /*0000*/ 	.byte	0x02, 0x09, 0x01, 0x00, 0x02, 0x02, 0x04, 0x00, 0x02, 0x05, 0x05, 0x00, 0x03, 0x07, 0x01, 0x01
        /*0010*/ 	.byte	0x02, 0x03, 0x01, 0x00, 0x02, 0x06, 0x01, 0x00, 0x04, 0x0b, 0x08, 0x00, 0x00, 0x00, 0x00, 0x00
        /*0020*/ 	.byte	0x00, 0x00, 0x00, 0x00


//--------------------- .nv.info._ZN7cutlass13device_kernelINS_4conv6kernel13ConvUniversalINS1_16ConvProblemShapeILNS1_8OperatorE1ELi3EEENS1_10collective14CollectiveConvINS1_46MainloopSm90TmaGmmaWarpSpecializedImplicitGemmILS5_1ELi5ELi3EN4cute5tupleIJNSA_1CILi2EEENSC_ILi1EEESE_EEENS1_36KernelImplicitTmaWarpSpecializedSm90ELi1EEENSB_IJNSC_ILi256EEENSC_ILi64EEENSB_IJSJ_EEEEEENS_6half_tESM_NSA_8TiledMMAINSA_8MMA_AtomIJNSA_4SM904GMMA25MMA_64x64x16_F32F16F16_SSILNSQ_5MajorE0ELSS_1ELNSQ_7ScaleInE1ELST_1EEEEEENSA_6LayoutINSB_IJSE_SE_SE_EEENSB_IJNSC_ILi0EEESY_SY_EEEEENSB_IJNSA_10UnderscoreES11_S11_EEEEENS7_6detail26Sm90ImplicitGemmTileTraitsINSA_20SM90_TMA_LOAD_IM2COLENSA_14ComposedLayoutINSA_7SwizzleILi3ELi4ELi3EEENSA_18smem_ptr_flag_bitsILi16EEENSW_INSB_IJNSB_IJNSC_ILi8EEENSC_ILi32EEEEEENSB_IJSJ_SE_EEENSB_IJSE_NSC_ILi5EEEEEEEEENSB_IJNSB_IJSJ_NSC_ILi512EEEEEENSB_IJSE_SY_EEENSB_IJSY_NSC_ILi16384EEEEEEEEEEEEEvEENS15_INSA_23SM90_TMA_LOAD_MULTICASTENS17_IS19_S1B_NSW_INSB_IJS1F_NSB_IJS1C_S1C_EEES1H_EEENSB_IJS1L_S1K_NSB_IJSY_NSC_ILi4096EEEEEEEEEEEEEvEEEENS_8epilogue10collective6detail29Sm90TmaWarpSpecializedAdapterINS23_15DefaultEpilogueISM_NSB_IJNSB_IJllllEEESE_SY_EEES28_NS22_6thread17LinearCombinationISM_Li1EffLNS29_9ScaleType4KindE0ELNS_15FloatRoundStyleE2ESM_EENS_4gemm15EpilogueDefaultEEEEEvvEEEEvNT_6ParamsE --------------------------
	.section	.nv.info._ZN7cutlass13device_kernelINS_4conv6kernel13ConvUniversalINS1_16ConvProblemShapeILNS1_8OperatorE1ELi3EEENS1_10collective14CollectiveConvINS1_46MainloopSm90TmaGmmaWarpSpecializedImplicitGemmILS5_1ELi5ELi3EN4cute5tupleIJNSA_1CILi2EEENSC_ILi1EEESE_EEENS1_36KernelImplicitTmaWarpSpecializedSm90ELi1EEENSB_IJNSC_ILi256EEENSC_ILi64EEENSB_IJSJ_EEEEEENS_6half_tESM_NSA_8TiledMMAINSA_8MMA_AtomIJNSA_4SM904GMMA25MMA_64x64x16_F32F16F16_SSILNSQ_5MajorE0ELSS_1ELNSQ_7ScaleInE1ELST_1EEEEEENSA_6LayoutINSB_IJSE_SE_SE_EEENSB_IJNSC_ILi0EEESY_SY_EEEEENSB_IJNSA_10UnderscoreES11_S11_EEEEENS7_6detail26Sm90ImplicitGemmTileTraitsINSA_20SM90_TMA_LOAD_IM2COLENSA_14ComposedLayoutINSA_7SwizzleILi3ELi4ELi3EEENSA_18smem_ptr_flag_bitsILi16EEENSW_INSB_IJNSB_IJNSC_ILi8EEENSC_ILi32EEEEEENSB_IJSJ_SE_EEENSB_IJSE_NSC_ILi5EEEEEEEEENSB_IJNSB_IJSJ_NSC_ILi512EEEEEENSB_IJSE_SY_EEENSB_IJSY_NSC_ILi16384EEEEEEEEEEEEEvEENS15_INSA_23SM90_TMA_LOAD_MULTICASTENS17_IS19_S1B_NSW_INSB_IJS1F_NSB_IJS1C_S1C_EEES1H_EEENSB_IJS1L_S1K_NSB_IJSY_NSC_ILi4096EEEEEEEEEEEEEvEEEENS_8epilogue10collective6detail29Sm90TmaWarpSpecializedAdapterINS23_15DefaultEpilogueISM_NSB_IJNSB_IJllllEEESE_SY_EEES28_NS22_6thread17LinearCombinationISM_Li1EffLNS29_9ScaleType4KindE0ELNS_15FloatRoundStyleE2ESM_EENS_4gemm15EpilogueDefaultEEEEEvvEEEEvNT_6ParamsE,"",@"SHT_CUDA_INFO"
	.sectionflags	@""
	.align	4


	//----- nvinfo : EIATTR_CUDA_API_VERSION
	.align		4
        /*0000*/ 	.byte	0x04, 0x37
        /*0002*/ 	.short	(.L_18 - .L_17)
.L_17:
        /*0004*/ 	.word	0x00000082


	//----- nvinfo : EIATTR_KPARAM_INFO
	.align		4
.L_18:
        /*0008*/ 	.byte	0x04, 0x17
        /*000a*/ 	.short	(.L_20 - .L_19)
.L_19:
        /*000c*/ 	.word	0x00000000
        /*0010*/ 	.short	0x0000
        /*0012*/ 	.short	0x0070
        /*0014*/ 	.byte	0x00, 0xf0, 0x01, 0x10


	//----- nvinfo : EIATTR_SPARSE_MMA_MASK
	.align		4
.L_20:
        /*0018*/ 	.byte	0x03, 0x50
        /*001a*/ 	.short	0x0000


	//----- nvinfo : EIATTR_MAXREG_COUNT
	.align		4
        /*001c*/ 	.byte	0x03, 0x1b
        /*001e*/ 	.short	0x00ff


	//----- nvinfo : EIATTR_NUM_BARRIERS
	.align		4
        /*0020*/ 	.byte	0x02, 0x4c
        /*0022*/ 	.byte	0x01
	.zero		1


	//----- nvinfo : EIATTR_MERCURY_ISA_VERSION
	.align		4
        /*0024*/ 	.byte	0x03, 0x5f
        /*0026*/ 	.short	0x0101


	//----- nvinfo : EIATTR_COOP_GROUP_MASK_REGIDS
	.align		4
        /*0028*/ 	.byte	0x04, 0x29
        /*002a*/ 	.short	(.L_22 - .L_21)


	//   ....[0]....
.L_21:
        /*002c*/ 	.word	0xffffffff


	//   ....[1]....
        /*0030*/ 	.word	0xffffffff


	//   ....[2]....
        /*0034*/ 	.word	0xffffffff


	//   ....[3]....
        /*0038*/ 	.word	0xffffffff


	//----- nvinfo : EIATTR_COOP_GROUP_INSTR_OFFSETS
	.align		4
.L_22:
        /*003c*/ 	.byte	0x04, 0x28
        /*003e*/ 	.short	(.L_24 - .L_23)


	//   ....[0]....
.L_23:
        /*0040*/ 	.word	0x00000070


	//   ....[1]....
        /*0044*/ 	.word	0x00000080


	//   ....[2]....
        /*0048*/ 	.word	0x00000140


	//   ....[3]....
        /*004c*/ 	.word	0x000006c0


	//----- nvinfo : EIATTR_MBARRIER_INSTR_OFFSETS
	.align		4
.L_24:
        /*0050*/ 	.byte	0x04, 0x39
        /*0052*/ 	.short	(.L_26 - .L_25)


	//   ....[0]....
.L_25:
        /*0054*/ 	.word	0x000002f0
        /*0058*/ 	.word	0x000000ff
        /*005c*/ 	.word	0x00032000
        /*0060*/ 	.short	0x0100
        /*0062*/ 	.byte	0x08
	.zero		1


	//   ....[1]....
        /*0064*/ 	.word	0x00000300
        /*0068*/ 	.word	0x000000ff
        /*006c*/ 	.word	0x00032028
        /*0070*/ 	.short	0x0100
        /*0072*/ 	.byte	0x08
	.zero		1


	//   ....[2]....
        /*0074*/ 	.word	0x00000310
        /*0078*/ 	.word	0x000000ff
        /*007c*/ 	.word	0x00032008
        /*0080*/ 	.short	0x0100
        /*0082*/ 	.byte	0x08
	.zero		1


	//   ....[3]....
        /*0084*/ 	.word	0x00000320
        /*0088*/ 	.word	0x000000ff
        /*008c*/ 	.word	0x00032030
        /*0090*/ 	.short	0x0100
        /*0092*/ 	.byte	0x08
	.zero		1


	//   ....[4]....
        /*0094*/ 	.word	0x00000330
        /*0098*/ 	.word	0x000000ff
        /*009c*/ 	.word	0x00032010
        /*00a0*/ 	.short	0x0100
        /*00a2*/ 	.byte	0x08
	.zero		1


	//   ....[5]....
        /*00a4*/ 	.word	0x00000340
        /*00a8*/ 	.word	0x000000ff
        /*00ac*/ 	.word	0x00032038
        /*00b0*/ 	.short	0x0100
        /*00b2*/ 	.byte	0x08
	.zero		1


	//   ....[6]....
        /*00b4*/ 	.word	0x00000350
        /*00b8*/ 	.word	0x000000ff
        /*00bc*/ 	.word	0x00032018
        /*00c0*/ 	.short	0x0100
        /*00c2*/ 	.byte	0x08
	.zero		1


	//   ....[7]....
        /*00c4*/ 	.word	0x00000360
        /*00c8*/ 	.word	0x000000ff
        /*00cc*/ 	.word	0x00032040
        /*00d0*/ 	.short	0x0100
        /*00d2*/ 	.byte	0x08
	.zero		1


	//   ....[8]....
        /*00d4*/ 	.word	0x00000370
        /*00d8*/ 	.word	0x000000ff
        /*00dc*/ 	.word	0x00032020
        /*00e0*/ 	.short	0x0100
        /*00e2*/ 	.byte	0x08
	.zero		1


	//   ....[9]....
        /*00e4*/ 	.word	0x00000380
        /*00e8*/ 	.word	0x000000ff
        /*00ec*/ 	.word	0x00032048
        /*00f0*/ 	.short	0x0100
        /*00f2*/ 	.byte	0x08
	.zero		1


	//   ....[10]....
        /*00f4*/ 	.word	0x00000f30
        /*00f8*/ 	.word	0x00000006
        /*00fc*/ 	.word	0x00032000
        /*0100*/ 	.short	0x010a
        /*0102*/ 	.byte	0x3f
	.zero		1


	//   ....[11]....
        /*0104*/ 	.word	0x000015b0
        /*0108*/ 	.word	0x00000008
        /*010c*/ 	.word	0x00032000
        /*0110*/ 	.short	0x010a
        /*0112*/ 	.byte	0x3f
	.zero		1


	//   ....[12]....
        /*0114*/ 	.word	0x00001b00
        /*0118*/ 	.word	0x00000007
        /*011c*/ 	.word	0x00000000
        /*0120*/ 	.short	0x0101
        /*0122*/ 	.byte	0x3f
	.zero		1


	//   ....[13]....
        /*0124*/ 	.word	0x00001d30
        /*0128*/ 	.word	0x00000003
        /*012c*/ 	.word	0x00000000
        /*0130*/ 	.short	0x0101
        /*0132*/ 	.byte	0x3f
	.zero		1


	//   ....[14]....
        /*0134*/ 	.word	0x0000c3f0
        /*0138*/ 	.word	0x0000000d
        /*013c*/ 	.word	0x00032028
        /*0140*/ 	.short	0x010a
        /*0142*/ 	.byte	0x3f
	.zero		1


	//   ....[15]....
        /*0144*/ 	.word	0x0000cc10
        /*0148*/ 	.word	0x00000004
        /*014c*/ 	.word	0x00000000
        /*0150*/ 	.short	0x010a
        /*0152*/ 	.byte	0x3f
	.zero		1


	//   ....[16]....
        /*0154*/ 	.word	0x0000ccc0
        /*0158*/ 	.word	0x00000000
        /*015c*/ 	.word	0x00000000
        /*0160*/ 	.short	0x010a
        /*0162*/ 	.byte	0x3f
	.zero		1


	//   ....[17]....
        /*0164*/ 	.word	0x0000cd70
        /*0168*/ 	.word	0x00000000
        /*016c*/ 	.word	0x00000000
        /*0170*/ 	.short	0x010a
        /*0172*/ 	.byte	0x3f
	.zero		1


	//   ....[18]....
        /*0174*/ 	.word	0x0000ce20
        /*0178*/ 	.word	0x00000000
        /*017c*/ 	.word	0x00000000
        /*0180*/ 	.short	0x010a
        /*0182*/ 	.byte	0x3f
	.zero		1


	//   ....[19]....
        /*0184*/ 	.word	0x0000ced0
        /*0188*/ 	.word	0x00000003
        /*018c*/ 	.word	0x00000000
        /*0190*/ 	.short	0x010a
        /*0192*/ 	.byte	0x3f
	.zero		1


	//----- nvinfo : EIATTR_NUM_MBARRIERS
	.align		4
.L_26:
        /*0194*/ 	.byte	0x03, 0x38
        /*0196*/ 	.short	0x000a


	//----- nvinfo : EIATTR_EXIT_INSTR_OFFSETS
	.align		4
        /*0198*/ 	.byte	0x04, 0x1c
        /*019a*/ 	.short	(.L_28 - .L_27)


	//   ....[0]....
.L_27:
        /*019c*/ 	.word	0x00000a60


	//   ....[1]....
        /*01a0*/ 	.word	0x00001e90


	//   ....[2]....
        /*01a4*/ 	.word	0x00008f30


	//   ....[3]....
        /*01a8*/ 	.word	0x00008f70


	//   ....[4]....
        /*01ac*/ 	.word	0x0000c1c0


	//   ....[5]....
        /*01b0*/ 	.word	0x0000c200


	//   ....[6]....
        /*01b4*/ 	.word	0x0000c220


	//   ....[7]....
        /*01b8*/ 	.word	0x0000cb00


	//   ....[8]....
        /*01bc*/ 	.word	0x0000cf00


	//----- nvinfo : EIATTR_MAX_THREADS
	.align		4
.L_28:
        /*01c0*/ 	.byte	0x04, 0x05
        /*01c2*/ 	.short	(.L_30 - .L_29)
.L_29:
        /*01c4*/ 	.word	0x00000100
        /*01c8*/ 	.word	0x00000001
        /*01cc*/ 	.word	0x00000001


	//----- nvinfo : EIATTR_CRS_STACK_SIZE
	.align		4
.L_30:
        /*01d0*/ 	.byte	0x04, 0x1e
        /*01d2*/ 	.short	(.L_32 - .L_31)
.L_31:
        /*01d4*/ 	.word	0x00000000


	//----- nvinfo : EIATTR_CBANK_PARAM_SIZE
	.align		4
.L_32:
        /*01d8*/ 	.byte	0x03, 0x19
        /*01da*/ 	.short	0x0470


	//----- nvinfo : EIATTR_PARAM_CBANK
	.align		4
        /*01dc*/ 	.byte	0x04, 0x0a
        /*01de*/ 	.short	(.L_34 - .L_33)
	.align		4
.L_33:
        /*01e0*/ 	.word	index@(.nv.constant0._ZN7cutlass13device_kernelINS_4conv6kernel13ConvUniversalINS1_16ConvProblemShapeILNS1_8OperatorE1ELi3EEENS1_10collective14CollectiveConvINS1_46MainloopSm90TmaGmmaWarpSpecializedImplicitGemmILS5_1ELi5ELi3EN4cute5tupleIJNSA_1CILi2EEENSC_ILi1EEESE_EEENS1_36KernelImplicitTmaWarpSpecializedSm90ELi1EEENSB_IJNSC_ILi256EEENSC_ILi64EEENSB_IJSJ_EEEEEENS_6half_tESM_NSA_8TiledMMAINSA_8MMA_AtomIJNSA_4SM904GMMA25MMA_64x64x16_F32F16F16_SSILNSQ_5MajorE0ELSS_1ELNSQ_7ScaleInE1ELST_1EEEEEENSA_6LayoutINSB_IJSE_SE_SE_EEENSB_IJNSC_ILi0EEESY_SY_EEEEENSB_IJNSA_10UnderscoreES11_S11_EEEEENS7_6detail26Sm90ImplicitGemmTileTraitsINSA_20SM90_TMA_LOAD_IM2COLENSA_14ComposedLayoutINSA_7SwizzleILi3ELi4ELi3EEENSA_18smem_ptr_flag_bitsILi16EEENSW_INSB_IJNSB_IJNSC_ILi8EEENSC_ILi32EEEEEENSB_IJSJ_SE_EEENSB_IJSE_NSC_ILi5EEEEEEEEENSB_IJNSB_IJSJ_NSC_ILi512EEEEEENSB_IJSE_SY_EEENSB_IJSY_NSC_ILi16384EEEEEEEEEEEEEvEENS15_INSA_23SM90_TMA_LOAD_MULTICASTENS17_IS19_S1B_NSW_INSB_IJS1F_NSB_IJS1C_S1C_EEES1H_EEENSB_IJS1L_S1K_NSB_IJSY_NSC_ILi4096EEEEEEEEEEEEEvEEEENS_8epilogue10collective6detail29Sm90TmaWarpSpecializedAdapterINS23_15DefaultEpilogueISM_NSB_IJNSB_IJllllEEESE_SY_EEES28_NS22_6thread17LinearCombinationISM_Li1EffLNS29_9ScaleType4KindE0ELNS_15FloatRoundStyleE2ESM_EENS_4gemm15EpilogueDefaultEEEEEvvEEEEvNT_6ParamsE)
        /*01e4*/ 	.short	0x0210
        /*01e6*/ 	.short	0x0470


	//----- nvinfo : EIATTR_SW_WAR
	.align		4
.L_34:
        /*01e8*/ 	.byte	0x04, 0x36
        /*01ea*/ 	.short	(.L_36 - .L_35)
.L_35:
        /*01ec*/ 	.word	0x00000008
.L_36:


//--------------------- .nv.callgraph             --------------------------
	.section	.nv.callgraph,"",@"SHT_CUDA_CALLGRAPH"
	.align	4
	.sectionentsize	8
	.align		4
        /*0000*/ 	.word	0x00000000
	.align		4
        /*0004*/ 	.word	0xffffffff
	.align		4
        /*0008*/ 	.word	0x00000000
	.align		4
        /*000c*/ 	.word	0xfffffffe
	.align		4
        /*0010*/ 	.word	0x00000000
	.align		4
        /*0014*/ 	.word	0xfffffffd
	.align		4
        /*0018*/ 	.word	0x00000000
	.align		4
        /*001c*/ 	.word	0xfffffffc


//--------------------- .nv.constant4             --------------------------
	.section	.nv.constant4,"a",@progbits
	.align	8
	.align		8
.nv.constant4:
        /*0000*/ 	.dword	_ZN39_INTERNAL_4b8bfbfc_4_k_cu_dd852861_31074cuda3std3__45__cpo5beginE
	.align		8
        /*0008*/ 	.dword	_ZN39_INTERNAL_4b8bfbfc_4_k_cu_dd852861_31074cuda3std3__45__cpo3endE
	.align		8
        /*0010*/ 	.dword	_ZN39_INTERNAL_4b8bfbfc_4_k_cu_dd852861_31074cuda3std3__45__cpo6cbeginE
	.align		8
        /*0018*/ 	.dword	_ZN39_INTERNAL_4b8bfbfc_4_k_cu_dd852861_31074cuda3std3__45__cpo4cendE
	.align		8
        /*0020*/ 	.dword	_ZN39_INTERNAL_4b8bfbfc_4_k_cu_dd852861_31074cuda3std3__441_GLOBAL__N__4b8bfbfc_4_k_cu_dd852861_31076ignoreE
	.align		8
        /*0028*/ 	.dword	_ZN39_INTERNAL_4b8bfbfc_4_k_cu_dd852861_31074cuda3std3__419piecewise_constructE
	.align		8
        /*0030*/ 	.dword	_ZN39_INTERNAL_4b8bfbfc_4_k_cu_dd852861_31074cuda3std3__48in_placeE
	.align		8
        /*0038*/ 	.dword	_ZN39_INTERNAL_4b8bfbfc_4_k_cu_dd852861_31074cuda3std6ranges3__45__cpo4swapE
	.align		8
        /*0040*/ 	.dword	_ZN39_INTERNAL_4b8bfbfc_4_k_cu_dd852861_31074cuda3std6ranges3__45__cpo9iter_moveE
	.align		8
        /*0048*/ 	.dword	_ZN39_INTERNAL_4b8bfbfc_4_k_cu_dd852861_31074cute7productE
	.align		8
        /*0050*/ 	.dword	_ZN39_INTERNAL_4b8bfbfc_4_k_cu_dd852861_31074cute1_E


//--------------------- .text._ZN7cutlass13device_kernelINS_4conv6kernel13ConvUniversalINS1_16ConvProblemShapeILNS1_8OperatorE1ELi3EEENS1_10collective14CollectiveConvINS1_46MainloopSm90TmaGmmaWarpSpecializedImplicitGemmILS5_1ELi5ELi3EN4cute5tupleIJNSA_1CILi2EEENSC_ILi1EEESE_EEENS1_36KernelImplicitTmaWarpSpecializedSm90ELi1EEENSB_IJNSC_ILi256EEENSC_ILi64EEENSB_IJSJ_EEEEEENS_6half_tESM_NSA_8TiledMMAINSA_8MMA_AtomIJNSA_4SM904GMMA25MMA_64x64x16_F32F16F16_SSILNSQ_5MajorE0ELSS_1ELNSQ_7ScaleInE1ELST_1EEEEEENSA_6LayoutINSB_IJSE_SE_SE_EEENSB_IJNSC_ILi0EEESY_SY_EEEEENSB_IJNSA_10UnderscoreES11_S11_EEEEENS7_6detail26Sm90ImplicitGemmTileTraitsINSA_20SM90_TMA_LOAD_IM2COLENSA_14ComposedLayoutINSA_7SwizzleILi3ELi4ELi3EEENSA_18smem_ptr_flag_bitsILi16EEENSW_INSB_IJNSB_IJNSC_ILi8EEENSC_ILi32EEEEEENSB_IJSJ_SE_EEENSB_IJSE_NSC_ILi5EEEEEEEEENSB_IJNSB_IJSJ_NSC_ILi512EEEEEENSB_IJSE_SY_EEENSB_IJSY_NSC_ILi16384EEEEEEEEEEEEEvEENS15_INSA_23SM90_TMA_LOAD_MULTICASTENS17_IS19_S1B_NSW_INSB_IJS1F_NSB_IJS1C_S1C_EEES1H_EEENSB_IJS1L_S1K_NSB_IJSY_NSC_ILi4096EEEEEEEEEEEEEvEEEENS_8epilogue10collective6detail29Sm90TmaWarpSpecializedAdapterINS23_15DefaultEpilogueISM_NSB_IJNSB_IJllllEEESE_SY_EEES28_NS22_6thread17LinearCombinationISM_Li1EffLNS29_9ScaleType4KindE0ELNS_15FloatRoundStyleE2ESM_EENS_4gemm15EpilogueDefaultEEEEEvvEEEEvNT_6ParamsE --------------------------
	.section	.text._ZN7cutlass13device_kernelINS_4conv6kernel13ConvUniversalINS1_16ConvProblemShapeILNS1_8OperatorE1ELi3EEENS1_10collective14CollectiveConvINS1_46MainloopSm90TmaGmmaWarpSpecializedImplicitGemmILS5_1ELi5ELi3EN4cute5tupleIJNSA_1CILi2EEENSC_ILi1EEESE_EEENS1_36KernelImplicitTmaWarpSpecializedSm90ELi1EEENSB_IJNSC_ILi256EEENSC_ILi64EEENSB_IJSJ_EEEEEENS_6half_tESM_NSA_8TiledMMAINSA_8MMA_AtomIJNSA_4SM904GMMA25MMA_64x64x16_F32F16F16_SSILNSQ_5MajorE0ELSS_1ELNSQ_7ScaleInE1ELST_1EEEEEENSA_6LayoutINSB_IJSE_SE_SE_EEENSB_IJNSC_ILi0EEESY_SY_EEEEENSB_IJNSA_10UnderscoreES11_S11_EEEEENS7_6detail26Sm90ImplicitGemmTileTraitsINSA_20SM90_TMA_LOAD_IM2COLENSA_14ComposedLayoutINSA_7SwizzleILi3ELi4ELi3EEENSA_18smem_ptr_flag_bitsILi16EEENSW_INSB_IJNSB_IJNSC_ILi8EEENSC_ILi32EEEEEENSB_IJSJ_SE_EEENSB_IJSE_NSC_ILi5EEEEEEEEENSB_IJNSB_IJSJ_NSC_ILi512EEEEEENSB_IJSE_SY_EEENSB_IJSY_NSC_ILi16384EEEEEEEEEEEEEvEENS15_INSA_23SM90_TMA_LOAD_MULTICASTENS17_IS19_S1B_NSW_INSB_IJS1F_NSB_IJS1C_S1C_EEES1H_EEENSB_IJS1L_S1K_NSB_IJSY_NSC_ILi4096EEEEEEEEEEEEEvEEEENS_8epilogue10collective6detail29Sm90TmaWarpSpecializedAdapterINS23_15DefaultEpilogueISM_NSB_IJNSB_IJllllEEESE_SY_EEES28_NS22_6thread17LinearCombinationISM_Li1EffLNS29_9ScaleType4KindE0ELNS_15FloatRoundStyleE2ESM_EENS_4gemm15EpilogueDefaultEEEEEvvEEEEvNT_6ParamsE,"ax",@progbits
	.align	128
.text._ZN7cutlass13device_kernelINS_4conv6kernel13ConvUniversalINS1_16ConvProblemShapeILNS1_8OperatorE1ELi3EEENS1_10collective14CollectiveConvINS1_46MainloopSm90TmaGmmaWarpSpecializedImplicitGemmILS5_1ELi5ELi3EN4cute5tupleIJNSA_1CILi2EEENSC_ILi1EEESE_EEENS1_36KernelImplicitTmaWarpSpecializedSm90ELi1EEENSB_IJNSC_ILi256EEENSC_ILi64EEENSB_IJSJ_EEEEEENS_6half_tESM_NSA_8TiledMMAINSA_8MMA_AtomIJNSA_4SM904GMMA25MMA_64x64x16_F32F16F16_SSILNSQ_5MajorE0ELSS_1ELNSQ_7ScaleInE1ELST_1EEEEEENSA_6LayoutINSB_IJSE_SE_SE_EEENSB_IJNSC_ILi0EEESY_SY_EEEEENSB_IJNSA_10UnderscoreES11_S11_EEEEENS7_6detail26Sm90ImplicitGemmTileTraitsINSA_20SM90_TMA_LOAD_IM2COLENSA_14ComposedLayoutINSA_7SwizzleILi3ELi4ELi3EEENSA_18smem_ptr_flag_bitsILi16EEENSW_INSB_IJNSB_IJNSC_ILi8EEENSC_ILi32EEEEEENSB_IJSJ_SE_EEENSB_IJSE_NSC_ILi5EEEEEEEEENSB_IJNSB_IJSJ_NSC_ILi512EEEEEENSB_IJSE_SY_EEENSB_IJSY_NSC_ILi16384EEEEEEEEEEEEEvEENS15_INSA_23SM90_TMA_LOAD_MULTICASTENS17_IS19_S1B_NSW_INSB_IJS1F_NSB_IJS1C_S1C_EEES1H_EEENSB_IJS1L_S1K_NSB_IJSY_NSC_ILi4096EEEEEEEEEEEEEvEEEENS_8epilogue10collective6detail29Sm90TmaWarpSpecializedAdapterINS23_15DefaultEpilogueISM_NSB_IJNSB_IJllllEEESE_SY_EEES28_NS22_6thread17LinearCombinationISM_Li1EffLNS29_9ScaleType4KindE0ELNS_15FloatRoundStyleE2ESM_EENS_4gemm15EpilogueDefaultEEEEEvvEEEEvNT_6ParamsE:
        .type           _ZN7cutlass13device_kernelINS_4conv6kernel13ConvUniversalINS1_16ConvProblemShapeILNS1_8OperatorE1ELi3EEENS1_10collective14CollectiveConvINS1_46MainloopSm90TmaGmmaWarpSpecializedImplicitGemmILS5_1ELi5ELi3EN4cute5tupleIJNSA_1CILi2EEENSC_ILi1EEESE_EEENS1_36KernelImplicitTmaWarpSpecializedSm90ELi1EEENSB_IJNSC_ILi256EEENSC_ILi64EEENSB_IJSJ_EEEEEENS_6half_tESM_NSA_8TiledMMAINSA_8MMA_AtomIJNSA_4SM904GMMA25MMA_64x64x16_F32F16F16_SSILNSQ_5MajorE0ELSS_1ELNSQ_7ScaleInE1ELST_1EEEEEENSA_6LayoutINSB_IJSE_SE_SE_EEENSB_IJNSC_ILi0EEESY_SY_EEEEENSB_IJNSA_10UnderscoreES11_S11_EEEEENS7_6detail26Sm90ImplicitGemmTileTraitsINSA_20SM90_TMA_LOAD_IM2COLENSA_14ComposedLayoutINSA_7SwizzleILi3ELi4ELi3EEENSA_18smem_ptr_flag_bitsILi16EEENSW_INSB_IJNSB_IJNSC_ILi8EEENSC_ILi32EEEEEENSB_IJSJ_SE_EEENSB_IJSE_NSC_ILi5EEEEEEEEENSB_IJNSB_IJSJ_NSC_ILi512EEEEEENSB_IJSE_SY_EEENSB_IJSY_NSC_ILi16384EEEEEEEEEEEEEvEENS15_INSA_23SM90_TMA_LOAD_MULTICASTENS17_IS19_S1B_NSW_INSB_IJS1F_NSB_IJS1C_S1C_EEES1H_EEENSB_IJS1L_S1K_NSB_IJSY_NSC_ILi4096EEEEEEEEEEEEEvEEEENS_8epilogue10collective6detail29Sm90TmaWarpSpecializedAdapterINS23_15DefaultEpilogueISM_NSB_IJNSB_IJllllEEESE_SY_EEES28_NS22_6thread17LinearCombinationISM_Li1EffLNS29_9ScaleType4KindE0ELNS_15FloatRoundStyleE2ESM_EENS_4gemm15EpilogueDefaultEEEEEvvEEEEvNT_6ParamsE,@function
        .size           _ZN7cutlass13device_kernelINS_4conv6kernel13ConvUniversalINS1_16ConvProblemShapeILNS1_8OperatorE1ELi3EEENS1_10collective14CollectiveConvINS1_46MainloopSm90TmaGmmaWarpSpecializedImplicitGemmILS5_1ELi5ELi3EN4cute5tupleIJNSA_1CILi2EEENSC_ILi1EEESE_EEENS1_36KernelImplicitTmaWarpSpecializedSm90ELi1EEENSB_IJNSC_ILi256EEENSC_ILi64EEENSB_IJSJ_EEEEEENS_6half_tESM_NSA_8TiledMMAINSA_8MMA_AtomIJNSA_4SM904GMMA25MMA_64x64x16_F32F16F16_SSILNSQ_5MajorE0ELSS_1ELNSQ_7ScaleInE1ELST_1EEEEEENSA_6LayoutINSB_IJSE_SE_SE_EEENSB_IJNSC_ILi0EEESY_SY_EEEEENSB_IJNSA_10UnderscoreES11_S11_EEEEENS7_6detail26Sm90ImplicitGemmTileTraitsINSA_20SM90_TMA_LOAD_IM2COLENSA_14ComposedLayoutINSA_7SwizzleILi3ELi4ELi3EEENSA_18smem_ptr_flag_bitsILi16EEENSW_INSB_IJNSB_IJNSC_ILi8EEENSC_ILi32EEEEEENSB_IJSJ_SE_EEENSB_IJSE_NSC_ILi5EEEEEEEEENSB_IJNSB_IJSJ_NSC_ILi512EEEEEENSB_IJSE_SY_EEENSB_IJSY_NSC_ILi16384EEEEEEEEEEEEEvEENS15_INSA_23SM90_TMA_LOAD_MULTICASTENS17_IS19_S1B_NSW_INSB_IJS1F_NSB_IJS1C_S1C_EEES1H_EEENSB_IJS1L_S1K_NSB_IJSY_NSC_ILi4096EEEEEEEEEEEEEvEEEENS_8epilogue10collective6detail29Sm90TmaWarpSpecializedAdapterINS23_15DefaultEpilogueISM_NSB_IJNSB_IJllllEEESE_SY_EEES28_NS22_6thread17LinearCombinationISM_Li1EffLNS29_9ScaleType4KindE0ELNS_15FloatRoundStyleE2ESM_EENS_4gemm15EpilogueDefaultEEEEEvvEEEEvNT_6ParamsE,(.L_x_260 - _ZN7cutlass13device_kernelINS_4conv6kernel13ConvUniversalINS1_16ConvProblemShapeILNS1_8OperatorE1ELi3EEENS1_10collective14CollectiveConvINS1_46MainloopSm90TmaGmmaWarpSpecializedImplicitGemmILS5_1ELi5ELi3EN4cute5tupleIJNSA_1CILi2EEENSC_ILi1EEESE_EEENS1_36KernelImplicitTmaWarpSpecializedSm90ELi1EEENSB_IJNSC_ILi256EEENSC_ILi64EEENSB_IJSJ_EEEEEENS_6half_tESM_NSA_8TiledMMAINSA_8MMA_AtomIJNSA_4SM904GMMA25MMA_64x64x16_F32F16F16_SSILNSQ_5MajorE0ELSS_1ELNSQ_7ScaleInE1ELST_1EEEEEENSA_6LayoutINSB_IJSE_SE_SE_EEENSB_IJNSC_ILi0EEESY_SY_EEEEENSB_IJNSA_10UnderscoreES11_S11_EEEEENS7_6detail26Sm90ImplicitGemmTileTraitsINSA_20SM90_TMA_LOAD_IM2COLENSA_14ComposedLayoutINSA_7SwizzleILi3ELi4ELi3EEENSA_18smem_ptr_flag_bitsILi16EEENSW_INSB_IJNSB_IJNSC_ILi8EEENSC_ILi32EEEEEENSB_IJSJ_SE_EEENSB_IJSE_NSC_ILi5EEEEEEEEENSB_IJNSB_IJSJ_NSC_ILi512EEEEEENSB_IJSE_SY_EEENSB_IJSY_NSC_ILi16384EEEEEEEEEEEEEvEENS15_INSA_23SM90_TMA_LOAD_MULTICASTENS17_IS19_S1B_NSW_INSB_IJS1F_NSB_IJS1C_S1C_EEES1H_EEENSB_IJS1L_S1K_NSB_IJSY_NSC_ILi4096EEEEEEEEEEEEEvEEEENS_8epilogue10collective6detail29Sm90TmaWarpSpecializedAdapterINS23_15DefaultEpilogueISM_NSB_IJNSB_IJllllEEESE_SY_EEES28_NS22_6thread17LinearCombinationISM_Li1EffLNS29_9ScaleType4KindE0ELNS_15FloatRoundStyleE2ESM_EENS_4gemm15EpilogueDefaultEEEEEvvEEEEvNT_6ParamsE)
        .other          _ZN7cutlass13device_kernelINS_4conv6kernel13ConvUniversalINS1_16ConvProblemShapeILNS1_8OperatorE1ELi3EEENS1_10collective14CollectiveConvINS1_46MainloopSm90TmaGmmaWarpSpecializedImplicitGemmILS5_1ELi5ELi3EN4cute5tupleIJNSA_1CILi2EEENSC_ILi1EEESE_EEENS1_36KernelImplicitTmaWarpSpecializedSm90ELi1EEENSB_IJNSC_ILi256EEENSC_ILi64EEENSB_IJSJ_EEEEEENS_6half_tESM_NSA_8TiledMMAINSA_8MMA_AtomIJNSA_4SM904GMMA25MMA_64x64x16_F32F16F16_SSILNSQ_5MajorE0ELSS_1ELNSQ_7ScaleInE1ELST_1EEEEEENSA_6LayoutINSB_IJSE_SE_SE_EEENSB_IJNSC_ILi0EEESY_SY_EEEEENSB_IJNSA_10UnderscoreES11_S11_EEEEENS7_6detail26Sm90ImplicitGemmTileTraitsINSA_20SM90_TMA_LOAD_IM2COLENSA_14ComposedLayoutINSA_7SwizzleILi3ELi4ELi3EEENSA_18smem_ptr_flag_bitsILi16EEENSW_INSB_IJNSB_IJNSC_ILi8EEENSC_ILi32EEEEEENSB_IJSJ_SE_EEENSB_IJSE_NSC_ILi5EEEEEEEEENSB_IJNSB_IJSJ_NSC_ILi512EEEEEENSB_IJSE_SY_EEENSB_IJSY_NSC_ILi16384EEEEEEEEEEEEEvEENS15_INSA_23SM90_TMA_LOAD_MULTICASTENS17_IS19_S1B_NSW_INSB_IJS1F_NSB_IJS1C_S1C_EEES1H_EEENSB_IJS1L_S1K_NSB_IJSY_NSC_ILi4096EEEEEEEEEEEEEvEEEENS_8epilogue10collective6detail29Sm90TmaWarpSpecializedAdapterINS23_15DefaultEpilogueISM_NSB_IJNSB_IJllllEEESE_SY_EEES28_NS22_6thread17LinearCombinationISM_Li1EffLNS29_9ScaleType4KindE0ELNS_15FloatRoundStyleE2ESM_EENS_4gemm15EpilogueDefaultEEEEEvvEEEEvNT_6ParamsE,@"STO_CUDA_ENTRY STV_DEFAULT"
_ZN7cutlass13device_kernelINS_4conv6kernel13ConvUniversalINS1_16ConvProblemShapeILNS1_8OperatorE1ELi3EEENS1_10collective14CollectiveConvINS1_46MainloopSm90TmaGmmaWarpSpecializedImplicitGemmILS5_1ELi5ELi3EN4cute5tupleIJNSA_1CILi2EEENSC_ILi1EEESE_EEENS1_36KernelImplicitTmaWarpSpecializedSm90ELi1EEENSB_IJNSC_ILi256EEENSC_ILi64EEENSB_IJSJ_EEEEEENS_6half_tESM_NSA_8TiledMMAINSA_8MMA_AtomIJNSA_4SM904GMMA25MMA_64x64x16_F32F16F16_SSILNSQ_5MajorE0ELSS_1ELNSQ_7ScaleInE1ELST_1EEEEEENSA_6LayoutINSB_IJSE_SE_SE_EEENSB_IJNSC_ILi0EEESY_SY_EEEEENSB_IJNSA_10UnderscoreES11_S11_EEEEENS7_6detail26Sm90ImplicitGemmTileTraitsINSA_20SM90_TMA_LOAD_IM2COLENSA_14ComposedLayoutINSA_7SwizzleILi3ELi4ELi3EEENSA_18smem_ptr_flag_bitsILi16EEENSW_INSB_IJNSB_IJNSC_ILi8EEENSC_ILi32EEEEEENSB_IJSJ_SE_EEENSB_IJSE_NSC_ILi5EEEEEEEEENSB_IJNSB_IJSJ_NSC_ILi512EEEEEENSB_IJSE_SY_EEENSB_IJSY_NSC_ILi16384EEEEEEEEEEEEEvEENS15_INSA_23SM90_TMA_LOAD_MULTICASTENS17_IS19_S1B_NSW_INSB_IJS1F_NSB_IJS1C_S1C_EEES1H_EEENSB_IJS1L_S1K_NSB_IJSY_NSC_ILi4096EEEEEEEEEEEEEvEEEENS_8epilogue10collective6detail29Sm90TmaWarpSpecializedAdapterINS23_15DefaultEpilogueISM_NSB_IJNSB_IJllllEEESE_SY_EEES28_NS22_6thread17LinearCombinationISM_Li1EffLNS29_9ScaleType4KindE0ELNS_15FloatRoundStyleE2ESM_EENS_4gemm15EpilogueDefaultEEEEEvvEEEEvNT_6ParamsE:
[----:B------:R-:W-:Y:S01]  /*0000*/  LDC R1, c[0x0][0x28] ;  /* 0x00000a00ff017b82 */ /* 0x000fe20000000800 */
[----:B------:R-:W0:Y:S01]  /*0010*/  S2R R9, SR_TID.X ;  /* 0x0000000000097919 */ /* 0x000e220000002100 */
[----:B------:R-:W-:Y:S01]  /*0020*/  ELECT P0, URZ, PT ;  /* 0x00000000003f782f */ /* 0x000fe20003800000 */
[----:B------:R-:W-:Y:S01]  /*0030*/  BSSY B0, `(.L_x_0) ;  /* 0x0000010000007945 */ /* 0x000fe20003800000 */
[----:B------:R-:W1:Y:S01]  /*0040*/  S2R R10, SR_CTAID.X ;  /* 0x00000000000a7919 */ /* 0x000e620000002500 */
[--C-:B0-----:R-:W-:Y:S02]  /*0050*/  SHF.R.U32.HI R0, RZ, 0x5, R9.reuse ;  /* 0x00000005ff007819 */ /* 0x101fe40000011609 */
[----:B------:R-:W-:-:S03]  /*0060*/  SHF.R.U32.HI R3, RZ, 0x7, R9 ;  /* 0x00000007ff037819 */ /* 0x000fc60000011609 */
[----:B------:R-:W0:Y:S04]  /*0070*/  SHFL.IDX PT, R2, R0, RZ, 0x1f ;  /* 0x00001fff00027589 */ /* 0x000e2800000e0000 */
[----:B------:R2:W3:Y:S01]  /*0080*/  SHFL.IDX PT, R8, R3, RZ, 0x1f ;  /* 0x00001fff03087589 */ /* 0x0004e200000e0000 */
[----:B0-----:R-:W-:-:S13]  /*0090*/  ISETP.NE.OR P0, PT, R2, RZ, !P0 ;  /* 0x000000ff0200720c */ /* 0x001fda0004705670 */
[----:B-123--:R-:W-:Y:S05]  /*00a0*/  @P0 BRA `(.L_x_1) ;  /* 0x0000000000200947 */ /* 0x00efea0003800000 */
[----:B------:R-:W-:Y:S02]  /*00b0*/  ULDC.64 UR4, c[0x0][0x198] ;  /* 0x0000660000047ab9 */ /* 0x000fe40000000a00 */
[----:B------:R-:W-:Y:S02]  /*00c0*/  UIADD3 UR6, UP0, UR4, 0xf0, URZ ;  /* 0x000000f004067890 */ /* 0x000fe4000ff1e03f */
[----:B------:R-:W-:Y:S02]  /*00d0*/  UIADD3 UR4, UP1, UR4, 0x270, URZ ;  /* 0x0000027004047890 */ /* 0x000fe4000ff3e03f */
[----:B------:R-:W-:Y:S02]  /*00e0*/  UIADD3.X UR7, URZ, UR5, URZ, UP0, !UPT ;  /* 0x000000053f077290 */ /* 0x000fe400087fe43f */
[----:B------:R-:W-:-:S07]  /*00f0*/  UIADD3.X UR5, URZ, UR5, URZ, UP1, !UPT ;  /* 0x000000053f057290 */ /* 0x000fce0008ffe43f */
[----:B------:R0:W-:Y:S02]  /*0100*/  UTMACCTL.PF [UR6] ;  /* 0x00000000060079b9 */ /* 0x0001e40008040000 */
[----:B------:R0:W-:Y:S02]  /*0110*/  UTMACCTL.PF [UR4] ;  /* 0x00000000040079b9 */ /* 0x0001e40008040000 */
[----:B0-----:R-:W-:Y:S01]  /*0120*/  NOP ;  /* 0x0000000000007918 */ /* 0x001fe20000000000 */
.L_x_1:
[----:B------:R-:W-:Y:S05]  /*0130*/  BSYNC B0 ;  /* 0x0000000000007941 */ /* 0x000fea0003800000 */
.L_x_0:
[----:B------:R-:W0:Y:S01]  /*0140*/  SHFL.IDX PT, R0, R0, RZ, 0x1f ;  /* 0x00001fff00007589 */ /* 0x000e2200000e0000 */
[----:B------:R-:W-:Y:S02]  /*0150*/  SHF.R.S32.HI R4, RZ, 0x1f, R9 ;  /* 0x0000001fff047819 */ /* 0x000fe40000011409 */
[----:B------:R-:W-:Y:S01]  /*0160*/  I2FP.F32.U32 R6, R10 ;  /* 0x0000000a00067245 */ /* 0x000fe20000201000 */
[----:B------:R-:W1:Y:S01]  /*0170*/  S2R R12, SR_CTAID.Y ;  /* 0x00000000000c7919 */ /* 0x000e620000002600 */
[----:B------:R-:W-:-:S04]  /*0180*/  LEA.HI R4, R4, R9, RZ, 0x7 ;  /* 0x0000000904047211 */ /* 0x000fc800078f38ff */
[----:B------:R-:W-:-:S05]  /*0190*/  LOP3.LUT R4, R4, 0xffffff80, RZ, 0xc0, !PT ;  /* 0xffffff8004047812 */ /* 0x000fca00078ec0ff */
[----:B------:R-:W-:-:S05]  /*01a0*/  IMAD.IADD R16, R9, 0x1, -R4 ;  /* 0x0000000109107824 */ /* 0x000fca00078e0a04 */
[----:B------:R-:W-:-:S04]  /*01b0*/  SHF.R.S32.HI R3, RZ, 0x1f, R16 ;  /* 0x0000001fff037819 */ /* 0x000fc80000011410 */
[----:B------:R-:W-:Y:S02]  /*01c0*/  LEA.HI R3, R3, R16, RZ, 0x3 ;  /* 0x0000001003037211 */ /* 0x000fe400078f18ff */
[----:B0-----:R-:W-:Y:S02]  /*01d0*/  ISETP.NE.AND P0, PT, R0, RZ, PT ;  /* 0x000000ff0000720c */ /* 0x001fe40003f05270 */
[--C-:B------:R-:W-:Y:S02]  /*01e0*/  SHF.R.S32.HI R4, RZ, 0x3, R3.reuse ;  /* 0x00000003ff047819 */ /* 0x100fe40000011403 */
[----:B------:R-:W-:Y:S02]  /*01f0*/  SHF.R.S32.HI R3, RZ, 0x1f, R3 ;  /* 0x0000001fff037819 */ /* 0x000fe40000011403 */
[----:B------:R-:W-:-:S07]  /*0200*/  SHF.R.S32.HI R5, RZ, 0x1f, R0 ;  /* 0x0000001fff057819 */ /* 0x000fce0000011400 */
[----:B-1----:R-:W-:Y:S05]  /*0210*/  @P0 BRA `(.L_x_2) ;  /* 0x0000000000600947 */ /* 0x002fea0003800000 */
[----:B------:R-:W0:Y:S01]  /*0220*/  S2UR UR8, SR_CgaCtaId ;  /* 0x00000000000879c3 */ /* 0x000e220000008800 */
[----:B------:R-:W-:Y:S01]  /*0230*/  UMOV UR4, 0x400 ;  /* 0x0000040000047882 */ /* 0x000fe20000000000 */
[----:B------:R-:W-:Y:S01]  /*0240*/  UMOV UR5, 0x1 ;  /* 0x0000000100057882 */ /* 0x000fe20000000000 */
[----:B------:R-:W-:Y:S01]  /*0250*/  UMOV UR6, 0x2 ;  /* 0x0000000200067882 */ /* 0x000fe20000000000 */
[----:B------:R-:W-:Y:S01]  /*0260*/  ELECT P0, URZ, PT ;  /* 0x00000000003f782f */ /* 0x000fe20003800000 */
[----:B------:R-:W-:-:S04]  /*0270*/  UIADD3 UR6, -UR6, 0x100000, URZ ;  /* 0x0010000006067890 */ /* 0x000fc8000fffe13f */
[----:B------:R-:W-:Y:S02]  /*0280*/  USHF.L.U32 UR7, UR6, 0xb, URZ ;  /* 0x0000000b06077899 */ /* 0x000fe4000800063f */
[----:B------:R-:W-:Y:S02]  /*0290*/  USHF.L.U32 UR6, UR6, 0x1, URZ ;  /* 0x0000000106067899 */ /* 0x000fe4000800063f */
[----:B0-----:R-:W-:Y:S02]  /*02a0*/  ULEA UR8, UR8, UR4, 0x18 ;  /* 0x0000000408087291 */ /* 0x001fe4000f8ec03f */
[----:B------:R-:W-:-:S04]  /*02b0*/  UIADD3 UR4, -UR5, 0x100000, URZ ;  /* 0x0010000005047890 */ /* 0x000fc8000fffe13f */
[----:B------:R-:W-:Y:S02]  /*02c0*/  USHF.L.U32 UR5, UR4, 0xb, URZ ;  /* 0x0000000b04057899 */ /* 0x000fe4000800063f */
[----:B------:R-:W-:Y:S01]  /*02d0*/  USHF.L.U32 UR4, UR4, 0x1, URZ ;  /* 0x0000000104047899 */ /* 0x000fe2000800063f */
[----:B------:R-:W0:Y:S11]  /*02e0*/  FENCE.VIEW.ASYNC.S ;  /* 0x00000000000073c6 */ /* 0x000e360000000000 */
[----:B0-----:R0:W1:Y:S01]  /*02f0*/  SYNCS.EXCH.64 URZ, [UR8+0x32000], UR4 ;  /* 0x03200004083f75b2 */ /* 0x0010620008000100 */
[----:B------:R0:W2:Y:S01]  /*0300*/  SYNCS.EXCH.64 URZ, [UR8+0x32028], UR6 ;  /* 0x03202806083f75b2 */ /* 0x0000a20008000100 */
[----:B------:R0:W3:Y:S01]  /*0310*/  SYNCS.EXCH.64 URZ, [UR8+0x32008], UR4 ;  /* 0x03200804083f75b2 */ /* 0x0000e20008000100 */
[----:B------:R0:W4:Y:S01]  /*0320*/  SYNCS.EXCH.64 URZ, [UR8+0x32030], UR6 ;  /* 0x03203006083f75b2 */ /* 0x0001220008000100 */
[----:B------:R0:W0:Y:S01]  /*0330*/  SYNCS.EXCH.64 URZ, [UR8+0x32010], UR4 ;  /* 0x03201004083f75b2 */ /* 0x0000220008000100 */
[----:B------:R0:W0:Y:S01]  /*0340*/  SYNCS.EXCH.64 URZ, [UR8+0x32038], UR6 ;  /* 0x03203806083f75b2 */ /* 0x0000220008000100 */
[----:B------:R0:W0:Y:S01]  /*0350*/  SYNCS.EXCH.64 URZ, [UR8+0x32018], UR4 ;  /* 0x03201804083f75b2 */ /* 0x0000220008000100 */
[----:B------:R0:W0:Y:S01]  /*0360*/  SYNCS.EXCH.64 URZ, [UR8+0x32040], UR6 ;  /* 0x03204006083f75b2 */ /* 0x0000220008000100 */
[----:B------:R0:W0:Y:S01]  /*0370*/  SYNCS.EXCH.64 URZ, [UR8+0x32020], UR4 ;  /* 0x03202004083f75b2 */ /* 0x0000220008000100 */
[----:B------:R0:W0:Y:S01]  /*0380*/  SYNCS.EXCH.64 URZ, [UR8+0x32048], UR6 ;  /* 0x03204806083f75b2 */ /* 0x0000220008000100 */
[----:B------:R-:W-:Y:S01]  /*0390*/  NOP ;  /* 0x0000000000007918 */ /* 0x000fe20000000000 */
.L_x_2:
[----:B0-----:R-:W-:Y:S01]  /*03a0*/  ULDC UR4, c[0x0][0x150] ;  /* 0x0000540000047ab9 */ /* 0x001fe20000000800 */
[----:B------:R-:W-:Y:S01]  /*03b0*/  LEA.HI R3, R3, R4, RZ, 0x2 ;  /* 0x0000000403037211 */ /* 0x000fe200078f10ff */
[----:B------:R-:W-:Y:S01]  /*03c0*/  FMUL R6, R6, UR4 ;  /* 0x0000000406067c20 */ /* 0x000fe20008400000 */
[----:B------:R-:W-:Y:S01]  /*03d0*/  LEA.HI R5, R5, R0, RZ, 0x2 ;  /* 0x0000000005057211 */ /* 0x000fe200078f10ff */
[----:B------:R-:W-:Y:S01]  /*03e0*/  ULDC UR4, c[0x0][0x154] ;  /* 0x0000550000047ab9 */ /* 0x000fe20000000800 */
[----:B------:R-:W-:Y:S01]  /*03f0*/  LOP3.LUT R3, R3, 0xfffffffc, RZ, 0xc0, !PT ;  /* 0xfffffffc03037812 */ /* 0x000fe200078ec0ff */
[----:B------:R-:W0:Y:S01]  /*0400*/  LDC R11, c[0x0][0x140] ;  /* 0x00005000ff0b7b82 */ /* 0x000e220000000800 */
[----:B------:R-:W-:Y:S01]  /*0410*/  LOP3.LUT R5, R5, 0x3ffffffc, RZ, 0xc0, !PT ;  /* 0x3ffffffc05057812 */ /* 0x000fe200078ec0ff */
[----:B------:R-:W5:Y:S01]  /*0420*/  F2I.U32.TRUNC.NTZ R6, R6 ;  /* 0x0000000600067305 */ /* 0x000f62000020f000 */
[----:B------:R-:W-:Y:S01]  /*0430*/  LOP3.LUT P0, RZ, R16, 0x7, RZ, 0xc0, !PT ;  /* 0x0000000710ff7812 */ /* 0x000fe2000780c0ff */
[----:B------:R-:W-:Y:S01]  /*0440*/  IMAD.IADD R3, R4, 0x1, -R3 ;  /* 0x0000000104037824 */ /* 0x000fe200078e0a03 */
[----:B------:R-:W-:Y:S01]  /*0450*/  I2FP.F32.U32 R4, R12 ;  /* 0x0000000c00047245 */ /* 0x000fe20000201000 */
[----:B------:R-:W-:Y:S01]  /*0460*/  IMAD.IADD R0, R0, 0x1, -R5 ;  /* 0x0000000100007824 */ /* 0x000fe200078e0a05 */
[----:B------:R-:W-:Y:S01]  /*0470*/  ISETP.NE.AND P3, PT, R8, 0x1, PT ;  /* 0x000000010800780c */ /* 0x000fe20003f65270 */
[----:B------:R-:W-:Y:S01]  /*0480*/  NOP ;  /* 0x0000000000007918 */ /* 0x000fe20000000000 */
[----:B------:R-:W-:Y:S01]  /*0490*/  NOP ;  /* 0x0000000000007918 */ /* 0x000fe20000000000 */
[----:B------:R-:W-:-:S02]  /*04a0*/  IMAD R0, R0, 0x4, R3 ;  /* 0x0000000400007824 */ /* 0x000fc400078e0203 */
[----:B------:R-:W-:Y:S01]  /*04b0*/  FMUL R7, R4, UR4 ;  /* 0x0000000404077c20 */ /* 0x000fe20008400000 */
[----:B------:R-:W-:Y:S02]  /*04c0*/  ULDC UR4, c[0x0][0x144] ;  /* 0x0000510000047ab9 */ /* 0x000fe40000000800 */
[C---:B------:R-:W-:Y:S01]  /*04d0*/  LEA.HI R3, R0.reuse, R0, RZ, 0x1 ;  /* 0x0000000000037211 */ /* 0x040fe200078f08ff */
[----:B-----5:R-:W-:Y:S02]  /*04e0*/  IMAD.MOV R5, RZ, RZ, -R6 ;  /* 0x000000ffff057224 */ /* 0x020fe400078e0a06 */
[----:B------:R-:W5:Y:S01]  /*04f0*/  F2I.U32.TRUNC.NTZ R7, R7 ;  /* 0x0000000700077305 */ /* 0x000f62000020f000 */
[----:B------:R-:W-:Y:S01]  /*0500*/  LOP3.LUT R3, R3, 0xfffffffe, RZ, 0xc0, !PT ;  /* 0xfffffffe03037812 */ /* 0x000fe200078ec0ff */
[----:B------:R-:W-:Y:S01]  /*0510*/  IMAD R4, R5, UR4, R10 ;  /* 0x0000000405047c24 */ /* 0x000fe2000f8e020a */
[----:B------:R-:W-:Y:S01]  /*0520*/  ULDC UR4, c[0x0][0x148] ;  /* 0x0000520000047ab9 */ /* 0x000fe20000000800 */
[C---:B------:R-:W-:Y:S01]  /*0530*/  IMAD.SHL.U32 R5, R0.reuse, 0x4, RZ ;  /* 0x0000000400057824 */ /* 0x040fe200078e00ff */
[----:B0-----:R-:W-:Y:S01]  /*0540*/  ISETP.EQ.U32.AND P1, PT, R11, 0x1, PT ;  /* 0x000000010b00780c */ /* 0x001fe20003f22070 */
[----:B------:R-:W-:-:S03]  /*0550*/  IMAD.IADD R3, R0, 0x1, -R3 ;  /* 0x0000000100037824 */ /* 0x000fc600078e0a03 */
[----:B------:R-:W-:Y:S02]  /*0560*/  LOP3.LUT R0, R0, 0xc, R5, 0x78, !PT ;  /* 0x0000000c00007812 */ /* 0x000fe400078e7805 */
[----:B------:R-:W-:Y:S02]  /*0570*/  ISETP.NE.AND P4, PT, R3, R4, PT ;  /* 0x000000040300720c */ /* 0x000fe40003f85270 */
[----:B------:R-:W-:Y:S01]  /*0580*/  SHF.R.S32.HI R3, RZ, 0x1f, R2 ;  /* 0x0000001fff037819 */ /* 0x000fe20000011402 */
[----:B-----5:R-:W-:Y:S01]  /*0590*/  IMAD.MOV R5, RZ, RZ, -R7 ;  /* 0x000000ffff057224 */ /* 0x020fe200078e0a07 */
[----:B------:R-:W-:Y:S02]  /*05a0*/  ISETP.LT.U32.AND P0, PT, R0, 0x2, !P0 ;  /* 0x000000020000780c */ /* 0x000fe40004701070 */
[----:B------:R-:W-:Y:S01]  /*05b0*/  LEA.HI R3, R3, R2, RZ, 0x2 ;  /* 0x0000000203037211 */ /* 0x000fe200078f10ff */
[----:B------:R-:W-:-:S03]  /*05c0*/  IMAD R7, R5, UR4, R12 ;  /* 0x0000000405077c24 */ /* 0x000fc6000f8e020c */
[----:B------:R-:W-:-:S03]  /*05d0*/  LOP3.LUT R3, R3, 0xfffffffc, RZ, 0xc0, !PT ;  /* 0xfffffffc03037812 */ /* 0x000fc600078ec0ff */
[----:B------:R-:W-:Y:S02]  /*05e0*/  @P4 LEA.HI R4, R0, R0, RZ, 0x1 ;  /* 0x0000000000044211 */ /* 0x000fe400078f08ff */
[----:B------:R-:W-:Y:S01]  /*05f0*/  IMAD.IADD R5, R2, 0x1, -R3 ;  /* 0x0000000102057824 */ /* 0x000fe200078e0a03 */
[----:B------:R-:W-:Y:S02]  /*0600*/  SEL R3, RZ, 0x1, !P0 ;  /* 0x00000001ff037807 */ /* 0x000fe40004000000 */
[----:B------:R-:W-:Y:S02]  /*0610*/  @P4 SHF.R.S32.HI R4, RZ, 0x1, R4 ;  /* 0x00000001ff044819 */ /* 0x000fe40000011404 */
[----:B------:R-:W-:Y:S02]  /*0620*/  LOP3.LUT P2, RZ, R8, R5, RZ, 0xfc, !PT ;  /* 0x0000000508ff7212 */ /* 0x000fe4000784fcff */
[----:B------:R-:W-:Y:S01]  /*0630*/  @P4 ISETP.NE.AND P5, PT, R4, R7, PT ;  /* 0x000000070400420c */ /* 0x000fe20003fa5270 */
[----:B------:R-:W-:Y:S01]  /*0640*/  IMAD.MOV.U32 R4, RZ, RZ, 0x1 ;  /* 0x00000001ff047424 */ /* 0x000fe200078e00ff */
[----:B------:R-:W-:-:S02]  /*0650*/  SEL R2, RZ, 0x1, P2 ;  /* 0x00000001ff027807 */ /* 0x000fc40001000000 */
[----:B------:R-:W-:Y:S02]  /*0660*/  @P4 SEL R4, RZ, 0x1, P5 ;  /* 0x00000001ff044807 */ /* 0x000fe40002800000 */
[----:B------:R-:W-:Y:S02]  /*0670*/  SEL R2, R2, 0x2, P3 ;  /* 0x0000000202027807 */ /* 0x000fe40001800000 */
[----:B------:R-:W-:Y:S01]  /*0680*/  LOP3.LUT R4, R4, R3, RZ, 0xc0, !PT ;  /* 0x0000000304047212 */ /* 0x000fe200078ec0ff */
[----:B------:R-:W-:Y:S06]  /*0690*/  @!P1 BRA `(.L_x_3) ;  /* 0x0000000000089947 */ /* 0x000fec0003800000 */
[----:B-1234-:R-:W-:Y:S01]  /*06a0*/  UCGABAR_ARV ;  /* 0x00000000000079c7 */ /* 0x01efe20008000000 */
[----:B------:R-:W-:Y:S05]  /*06b0*/  BRA `(.L_x_4) ;  /* 0x0000000000047947 */ /* 0x000fea0003800000 */
.L_x_3:
[----:B-1234-:R-:W-:Y:S01]  /*06c0*/  NOP ;  /* 0x0000000000007918 */ /* 0x01efe20000000000 */
.L_x_4:
[----:B------:R-:W-:Y:S01]  /*06d0*/  ULDC.64 UR4, c[0x0][0x618] ;  /* 0x0001860000047ab9 */ /* 0x000fe20000000a00 */
[----:B------:R-:W-:Y:S01]  /*06e0*/  ULDC.64 UR12, c[0x0][0x208] ;  /* 0x00008200000c7ab9 */ /* 0x000fe20000000a00 */
[----:B------:R-:W-:-:S04]  /*06f0*/  ISETP.NE.U32.AND P0, PT, RZ, UR4, PT ;  /* 0x00000004ff007c0c */ /* 0x000fc8000bf05070 */
[----:B------:R-:W-:-:S13]  /*0700*/  ISETP.NE.AND.EX P0, PT, RZ, UR5, PT, P0 ;  /* 0x00000005ff007c0c */ /* 0x000fda000bf05300 */
[----:B------:R-:W-:Y:S05]  /*0710*/  @!P0 BRA `(.L_x_5) ;  /* 0x00000000001c8947 */ /* 0x000fea0003800000 */
[----:B------:R-:W0:Y:S02]  /*0720*/  LDC.64 R6, c[0x0][0x618] ;  /* 0x00018600ff067b82 */ /* 0x000e240000000a00 */
[----:B0-----:R-:W2:Y:S02]  /*0730*/  LDG.E.64 R6, desc[UR12][R6.64] ;  /* 0x0000000c06067981 */ /* 0x001ea4000c1e1b00 */
[----:B--2---:R-:W-:-:S04]  /*0740*/  ISETP.NE.U32.AND P0, PT, R6, RZ, PT ;  /* 0x000000ff0600720c */ /* 0x004fc80003f05070 */
[----:B------:R-:W-:-:S13]  /*0750*/  ISETP.NE.AND.EX P0, PT, R7, RZ, PT, P0 ;  /* 0x000000ff0700720c */ /* 0x000fda0003f05300 */
[----:B------:R-:W-:Y:S05]  /*0760*/  @!P0 BRA `(.L_x_5) ;  /* 0x0000000000088947 */ /* 0x000fea0003800000 */
[----:B------:R0:W5:Y:S01]  /*0770*/  LD.E R11, desc[UR12][R6.64] ;  /* 0x0000000c060b7980 */ /* 0x000162000c101900 */
[----:B------:R-:W-:Y:S05]  /*0780*/  BRA `(.L_x_6) ;  /* 0x0000000000207947 */ /* 0x000fea0003800000 */
.L_x_5:
[----:B------:R-:W-:Y:S02]  /*0790*/  ULDC.64 UR4, c[0x0][0x608] ;  /* 0x0001820000047ab9 */ /* 0x000fe40000000a00 */
[----:B------:R-:W-:-:S04]  /*07a0*/  ISETP.NE.U32.AND P0, PT, RZ, UR4, PT ;  /* 0x00000004ff007c0c */ /* 0x000fc8000bf05070 */
[----:B------:R-:W-:-:S13]  /*07b0*/  ISETP.NE.AND.EX P0, PT, RZ, UR5, PT, P0 ;  /* 0x00000005ff007c0c */ /* 0x000fda000bf05300 */
[----:B------:R-:W-:Y:S05]  /*07c0*/  @!P0 BRA `(.L_x_7) ;  /* 0x00000000000c8947 */ /* 0x000fea0003800000 */
[----:B------:R-:W0:Y:S02]  /*07d0*/  LDC.64 R6, c[0x0][0x608] ;  /* 0x00018200ff067b82 */ /* 0x000e240000000a00 */
[----:B0-----:R1:W5:Y:S01]  /*07e0*/  LDG.E R11, desc[UR12][R6.64] ;  /* 0x0000000c060b7981 */ /* 0x001362000c1e1900 */
[----:B------:R-:W-:Y:S05]  /*07f0*/  BRA `(.L_x_6) ;  /* 0x0000000000047947 */ /* 0x000fea0003800000 */
.L_x_7:
[----:B------:R-:W2:Y:S02]  /*0800*/  LDC R11, c[0x0][0x600] ;  /* 0x00018000ff0b7b82 */ /* 0x000ea40000000800 */
.L_x_6:
[----:B------:R-:W-:Y:S02]  /*0810*/  ULDC.64 UR4, c[0x0][0x620] ;  /* 0x0001880000047ab9 */ /* 0x000fe40000000a00 */
[----:B------:R-:W-:-:S04]  /*0820*/  ISETP.NE.U32.AND P0, PT, RZ, UR4, PT ;  /* 0x00000004ff007c0c */ /* 0x000fc8000bf05070 */
[----:B------:R-:W-:-:S13]  /*0830*/  ISETP.NE.AND.EX P0, PT, RZ, UR5, PT, P0 ;  /* 0x00000005ff007c0c */ /* 0x000fda000bf05300 */
[----:B------:R-:W-:Y:S05]  /*0840*/  @!P0 BRA `(.L_x_8) ;  /* 0x00000000001c8947 */ /* 0x000fea0003800000 */
[----:B01----:R-:W0:Y:S02]  /*0850*/  LDC.64 R6, c[0x0][0x620] ;  /* 0x00018800ff067b82 */ /* 0x003e240000000a00 */
[----:B0-----:R-:W3:Y:S02]  /*0860*/  LDG.E.64 R6, desc[UR12][R6.64] ;  /* 0x0000000c06067981 */ /* 0x001ee4000c1e1b00 */
[----:B---3--:R-:W-:-:S04]  /*0870*/  ISETP.NE.U32.AND P0, PT, R6, RZ, PT ;  /* 0x000000ff0600720c */ /* 0x008fc80003f05070 */
[----:B------:R-:W-:-:S13]  /*0880*/  ISETP.NE.AND.EX P0, PT, R7, RZ, PT, P0 ;  /* 0x000000ff0700720c */ /* 0x000fda0003f05300 */
[----:B------:R-:W-:Y:S05]  /*0890*/  @!P0 BRA `(.L_x_8) ;  /* 0x0000000000088947 */ /* 0x000fea0003800000 */
[----:B------:R0:W5:Y:S01]  /*08a0*/  LD.E R14, desc[UR12][R6.64] ;  /* 0x0000000c060e7980 */ /* 0x000162000c101900 */
[----:B------:R-:W-:Y:S05]  /*08b0*/  BRA `(.L_x_9) ;  /* 0x0000000000207947 */ /* 0x000fea0003800000 */
.L_x_8:
[----:B------:R-:W-:Y:S02]  /*08c0*/  ULDC.64 UR4, c[0x0][0x610] ;  /* 0x0001840000047ab9 */ /* 0x000fe40000000a00 */
[----:B------:R-:W-:-:S04]  /*08d0*/  ISETP.NE.U32.AND P0, PT, RZ, UR4, PT ;  /* 0x00000004ff007c0c */ /* 0x000fc8000bf05070 */
[----:B------:R-:W-:-:S13]  /*08e0*/  ISETP.NE.AND.EX P0, PT, RZ, UR5, PT, P0 ;  /* 0x00000005ff007c0c */ /* 0x000fda000bf05300 */
[----:B------:R-:W-:Y:S05]  /*08f0*/  @!P0 BRA `(.L_x_10) ;  /* 0x00000000000c8947 */ /* 0x000fea0003800000 */
[----:B------:R-:W3:Y:S02]  /*0900*/  LDC.64 R14, c[0x0][0x610] ;  /* 0x00018400ff0e7b82 */ /* 0x000ee40000000a00 */
[----:B---3--:R3:W5:Y:S01]  /*0910*/  LDG.E R14, desc[UR12][R14.64] ;  /* 0x0000000c0e0e7981 */ /* 0x008762000c1e1900 */
[----:B------:R-:W-:Y:S05]  /*0920*/  BRA `(.L_x_9) ;  /* 0x0000000000047947 */ /* 0x000fea0003800000 */
.L_x_10:
[----:B------:R-:W4:Y:S02]  /*0930*/  LDC R14, c[0x0][0x604] ;  /* 0x00018100ff0e7b82 */ /* 0x000f240000000800 */
.L_x_9:
[----:B------:R-:W1:Y:S01]  /*0940*/  LDC R3, c[0x0][0x3e8] ;  /* 0x0000fa00ff037b82 */ /* 0x000e620000000800 */
[----:B------:R-:W-:Y:S01]  /*0950*/  ULDC UR4, c[0x0][0x3dc] ;  /* 0x0000f70000047ab9 */ /* 0x000fe20000000800 */
[----:B------:R-:W-:Y:S01]  /*0960*/  ULDC.64 UR6, c[0x0][0x3e0] ;  /* 0x0000f80000067ab9 */ /* 0x000fe20000000a00 */
[----:B------:R-:W-:Y:S02]  /*0970*/  UIADD3 UR4, UR4, 0x3f, URZ ;  /* 0x0000003f04047890 */ /* 0x000fe4000fffe03f */
[----:B------:R-:W-:Y:S02]  /*0980*/  UIMAD UR6, UR7, UR6, URZ ;  /* 0x00000006070672a4 */ /* 0x000fe4000f8e023f */
[----:B------:R-:W-:-:S04]  /*0990*/  USHF.R.S32.HI UR5, URZ, 0x1f, UR4 ;  /* 0x0000001f3f057899 */ /* 0x000fc80008011404 */
[----:B------:R-:W-:-:S04]  /*09a0*/  ULEA.HI UR5, UR5, UR4, URZ, 0x6 ;  /* 0x0000000405057291 */ /* 0x000fc8000f8f303f */
[----:B------:R-:W-:Y:S01]  /*09b0*/  USHF.R.S32.HI UR15, URZ, 0x6, UR5 ;  /* 0x000000063f0f7899 */ /* 0x000fe20008011405 */
[----:B-1----:R-:W-:-:S05]  /*09c0*/  IMAD R3, R3, UR6, RZ ;  /* 0x0000000603037c24 */ /* 0x002fca000f8e02ff */
[----:B------:R-:W-:Y:S01]  /*09d0*/  IMAD R3, R3, UR15, RZ ;  /* 0x0000000f03037c24 */ /* 0x000fe2000f8e02ff */
[----:B------:R-:W-:Y:S06]  /*09e0*/  @!P1 BRA `(.L_x_11) ;  /* 0x00000000000c9947 */ /* 0x000fec0003800000 */
[----:B------:R-:W-:Y:S01]  /*09f0*/  UCGABAR_WAIT ;  /* 0x0000000000007dc7 */ /* 0x000fe20008000000 */
[----:B------:R-:W-:Y:S01]  /*0a00*/  CCTL.IVALL ;  /* 0x00000000ff00798f */ /* 0x000fe20002000000 */
[----:B------:R-:W-:Y:S05]  /*0a10*/  BRA `(.L_x_12) ;  /* 0x0000000000047947 */ /* 0x000fea0003800000 */
.L_x_11:
[----:B------:R-:W-:Y:S06]  /*0a20*/  BAR.SYNC.DEFER_BLOCKING 0x0 ;  /* 0x0000000000007b1d */ /* 0x000fec0000010000 */
.L_x_12:
[----:B------:R-:W-:-:S13]  /*0a30*/  ISETP.NE.AND P0, PT, R8, RZ, PT ;  /* 0x000000ff0800720c */ /* 0x000fda0003f05270 */
[----:B------:R-:W-:Y:S05]  /*0a40*/  @!P0 BRA `(.L_x_13) ;  /* 0x000000b400f08947 */ /* 0x000fea0003800000 */
[----:B------:R-:W-:-:S13]  /*0a50*/  ISETP.NE.AND P0, PT, R8, 0x1, PT ;  /* 0x000000010800780c */ /* 0x000fda0003f05270 */
[----:B------:R-:W-:Y:S05]  /*0a60*/  @P0 EXIT ;  /* 0x000000000000094d */ /* 0x000fea0003800000 */
[----:B------:R-:W-:Y:S01]  /*0a70*/  ISETP.GE.AND P0, PT, R3, 0x1, PT ;  /* 0x000000010300780c */ /* 0x000fe20003f06270 */
[----:B------:R-:W-:Y:S01]  /*0a80*/  UMOV UR4, URZ ;  /* 0x0000003f00047c82 */ /* 0x000fe20008000000 */
[----:B------:R-:W-:Y:S02]  /*0a90*/  CS2R R54, SRZ ;  /* 0x0000000000367805 */ /* 0x000fe4000001ff00 */
[----:B------:R-:W-:Y:S02]  /*0aa0*/  CS2R R120, SRZ ;  /* 0x0000000000787805 */ /* 0x000fe4000001ff00 */
[----:B------:R-:W-:Y:S02]  /*0ab0*/  CS2R R122, SRZ ;  /* 0x00000000007a7805 */ /* 0x000fe4000001ff00 */
[----:B------:R-:W-:Y:S02]  /*0ac0*/  CS2R R124, SRZ ;  /* 0x00000000007c7805 */ /* 0x000fe4000001ff00 */
[----:B------:R-:W-:-:S02]  /*0ad0*/  CS2R R126, SRZ ;  /* 0x00000000007e7805 */ /* 0x000fc4000001ff00 */
[----:B------:R-:W-:Y:S02]  /*0ae0*/  CS2R R128, SRZ ;  /* 0x0000000000807805 */ /* 0x000fe4000001ff00 */
        /* <DEDUP_REMOVED lines=57> */
[----:B------:R-:W-:Y:S01]  /*0e80*/  CS2R R52, SRZ ;  /* 0x0000000000347805 */ /* 0x000fe2000001ff00 */
[----:B------:R-:W-:Y:S06]  /*0e90*/  @!P0 BRA `(.L_x_14) ;  /* 0x0000000400648947 */ /* 0x000fec0003800000 */
[----:B------:R-:W-:-:S04]  /*0ea0*/  LOP3.LUT R5, R2, 0x1, RZ, 0xfc, !PT ;  /* 0x0000000102057812 */ /* 0x000fc800078efcff */
[----:B------:R-:W-:-:S13]  /*0eb0*/  ISETP.NE.AND P1, PT, R5, 0x3, PT ;  /* 0x000000030500780c */ /* 0x000fda0003f25270 */
[----:B------:R-:W-:Y:S05]  /*0ec0*/  @!P1 BRA `(.L_x_15) ;  /* 0x0000000000049947 */ /* 0x000fea0003800000 */
[----:B------:R-:W-:Y:S01]  /*0ed0*/  BPT.TRAP 0x1 ;  /* 0x000000040000795c */ /* 0x000fe20000300000 */
.L_x_15:
[----:B------:R-:W1:Y:S01]  /*0ee0*/  S2UR UR5, SR_CgaCtaId ;  /* 0x00000000000579c3 */ /* 0x000e620000008800 */
[----:B------:R-:W-:Y:S01]  /*0ef0*/  SHF.L.U32 R5, RZ, 0x1f, RZ ;  /* 0x0000001fff057819 */ /* 0x000fe200000006ff */
[----:B------:R-:W-:Y:S02]  /*0f00*/  UMOV UR4, 0x400 ;  /* 0x0000040000047882 */ /* 0x000fe40000000000 */
[----:B-1----:R-:W-:-:S12]  /*0f10*/  ULEA UR5, UR5, UR4, 0x18 ;  /* 0x0000000405057291 */ /* 0x002fd8000f8ec03f */
.L_x_16:
[----:B0-----:R-:W-:-:S04]  /*0f20*/  IMAD.U32 R6, RZ, RZ, UR5 ;  /* 0x00000005ff067e24 */ /* 0x001fc8000f8e00ff */
[----:B------:R0:W1:Y:S03]  /*0f30*/  SYNCS.PHASECHK.TRANS64.TRYWAIT P1, [R6+URZ+0x32000], R5 ;  /* 0x03200005060075a7 */ /* 0x000066000802017f */
[----:B-1----:R-:W-:Y:S05]  /*0f40*/  @!P1 NANOSLEEP.SYNCS 0x989680 ;  /* 0x009896800000995d */ /* 0x002fea0003900000 */
[----:B------:R-:W1:Y:S02]  /*0f50*/  @!P1 SYNCS.PHASECHK.TRANS64 P1, [R6+URZ+0x32000], R5 ;  /* 0x03200005060095a7 */ /* 0x000e64000802007f */
[----:B-1----:R-:W-:Y:S05]  /*0f60*/  @!P1 BRA `(.L_x_16) ;  /* 0xfffffffc00ec9947 */ /* 0x002fea000383ffff */
[----:B------:R-:W-:Y:S01]  /*0f70*/  USHF.R.U32.HI UR4, URZ, 0x4, UR5 ;  /* 0x000000043f047899 */ /* 0x000fe20008011605 */
[----:B------:R-:W-:Y:S01]  /*0f80*/  WARPGROUP.ARRIVE ;  /* 0x00000000000079c5 */ /* 0x000fe20000000000 */
[----:B------:R-:W-:Y:S02]  /*0f90*/  UIADD3 UR5, UR5, 0x28000, URZ ;  /* 0x0002800005057890 */ /* 0x000fe4000fffe03f */
[----:B------:R-:W-:Y:S02]  /*0fa0*/  ULOP3.LUT UR4, UR4, 0x3fff, URZ, 0xc0, !UPT ;  /* 0x00003fff04047892 */ /* 0x000fe4000f8ec03f */
[----:B------:R-:W-:Y:S02]  /*0fb0*/  USHF.R.U32.HI UR5, URZ, 0x4, UR5 ;  /* 0x000000043f057899 */ /* 0x000fe40008011605 */
[----:B------:R-:W-:Y:S02]  /*0fc0*/  ULOP3.LUT UR4, UR4, 0x10000, URZ, 0xfc, !UPT ;  /* 0x0001000004047892 */ /* 0x000fe4000f8efc3f */
[----:B------:R-:W-:-:S02]  /*0fd0*/  ULOP3.LUT UR6, UR5, 0x3fff, URZ, 0xc0, !UPT ;  /* 0x00003fff05067892 */ /* 0x000fc4000f8ec03f */
[----:B------:R-:W-:Y:S02]  /*0fe0*/  UIADD3 UR5, UR4, 0x200, URZ ;  /* 0x0000020004057890 */ /* 0x000fe4000fffe03f */
[----:B------:R-:W-:Y:S01]  /*0ff0*/  UIADD3 UR7, UR4, 0x400, URZ ;  /* 0x0000040004077890 */ /* 0x000fe2000fffe03f */
[----:B------:R-:W-:Y:S02]  /*1000*/  UMOV UR11, 0x40000040 ;  /* 0x40000040000b7882 */ /* 0x000fe40000000000 */
[----:B------:R-:W-:Y:S01]  /*1010*/  UMOV UR10, UR6 ;  /* 0x00000006000a7c82 */ /* 0x000fe20008000000 */
[----:B------:R-:W-:Y:S01]  /*1020*/  UMOV UR8, UR4 ;  /* 0x0000000400087c82 */ /* 0x000fe20008000000 */
[----:B------:R-:W-:Y:S01]  /*1030*/  UMOV UR9, 0x40000040 ;  /* 0x4000004000097882 */ /* 0x000fe20000000000 */
[----:B------:R-:W-:Y:S01]  /*1040*/  UIADD3 UR14, UR4, 0x600, URZ ;  /* 0x00000600040e7890 */ /* 0x000fe2000fffe03f */
[----:B------:R-:W-:Y:S01]  /*1050*/  HGMMA.64x64x16.F32 R120, gdesc[UR8].tnspB, RZ, !UPT ;  /* 0x40e00000087879f0 */ /* 0x000fe2000c7008ff */
        /* <DEDUP_REMOVED lines=12> */
[----:B------:R-:W-:-:S02]  /*1120*/  UIADD3 UR8, UR4, 0x2, URZ ;  /* 0x0000000204087890 */ /* 0x000fc4000fffe03f */
[----:B------:R-:W-:Y:S01]  /*1130*/  UIADD3 UR10, UR6, 0x80, URZ ;  /* 0x00000080060a7890 */ /* 0x000fe2000fffe03f */
[----:B------:R-:W-:Y:S01]  /*1140*/  UMOV UR9, 0x40000040 ;  /* 0x4000004000097882 */ /* 0x000fe20000000000 */
[----:B------:R-:W-:-:S07]  /*1150*/  UMOV UR11, 0x40000040 ;  /* 0x40000040000b7882 */ /* 0x000fce0000000000 */
[----:B------:R-:W-:Y:S01]  /*1160*/  HGMMA.64x64x16.F32 R120, gdesc[UR8].tnspB, R120 ;  /* 0x40e00000087879f0 */ /* 0x000fe20008700878 */
[----:B------:R-:W-:Y:S01]  /*1170*/  UMOV UR8, UR5 ;  /* 0x0000000500087c82 */ /* 0x000fe20008000000 */
[----:B------:R-:W-:Y:S01]  /*1180*/  UMOV UR9, 0x40000040 ;  /* 0x4000004000097882 */ /* 0x000fe20000000000 */
[----:B------:R-:W-:Y:S01]  /*1190*/  UIADD3 UR5, UR4, 0x204, URZ ;  /* 0x0000020404057890 */ /* 0x000fe2000fffe03f */
        /* <DEDUP_REMOVED lines=19> */
[----:B------:R-:W-:Y:S02]  /*12d0*/  UMOV UR9, 0x40000040 ;  /* 0x4000004000097882 */ /* 0x000fe40000000000 */
[----:B------:R-:W-:Y:S01]  /*12e0*/  HGMMA.64x64x16.F32 R56, gdesc[UR8].tnspB, R56 ;  /* 0x40e00000083879f0 */ /* 0x000fe20008700838 */
[----:B------:R-:W-:Y:S01]  /*12f0*/  UMOV UR8, UR14 ;  /* 0x0000000e00087c82 */ /* 0x000fe20008000000 */
[----:B------:R-:W-:-:S02]  /*1300*/  UMOV UR9, 0x40000040 ;  /* 0x4000004000097882 */ /* 0x000fc40000000000 */
[----:B------:R-:W-:Y:S01]  /*1310*/  HGMMA.64x64x16.F32 R24, gdesc[UR8].tnspB, R24 ;  /* 0x40e00000081879f0 */ /* 0x000fe20008700818 */
[----:B------:R-:W-:Y:S02]  /*1320*/  UIADD3 UR8, UR4, 0x6, URZ ;  /* 0x0000000604087890 */ /* 0x000fe4000fffe03f */
[----:B------:R-:W-:Y:S02]  /*1330*/  UIADD3 UR10, UR6, 0x180, URZ ;  /* 0x00000180060a7890 */ /* 0x000fe4000fffe03f */
[----:B------:R-:W-:Y:S01]  /*1340*/  UIADD3 UR6, UR4, 0x406, URZ ;  /* 0x0000040604067890 */ /* 0x000fe2000fffe03f */
[----:B------:R-:W-:Y:S01]  /*1350*/  UMOV UR9, 0x40000040 ;  /* 0x4000004000097882 */ /* 0x000fe20000000000 */
[----:B------:R-:W-:Y:S01]  /*1360*/  UMOV UR11, 0x40000040 ;  /* 0x40000040000b7882 */ /* 0x000fe20000000000 */
[----:B------:R-:W-:-:S04]  /*1370*/  UIADD3 UR4, UR4, 0x606, URZ ;  /* 0x0000060604047890 */ /* 0x000fc8000fffe03f */
[----:B------:R-:W-:Y:S01]  /*1380*/  HGMMA.64x64x16.F32 R120, gdesc[UR8].tnspB, R120 ;  /* 0x40e00000087879f0 */ /* 0x000fe20008700878 */
[----:B------:R-:W-:Y:S01]  /*1390*/  UMOV UR8, UR5 ;  /* 0x0000000500087c82 */ /* 0x000fe20008000000 */
[----:B------:R-:W-:Y:S02]  /*13a0*/  UMOV UR9, 0x40000040 ;  /* 0x4000004000097882 */ /* 0x000fe40000000000 */
[----:B------:R-:W-:Y:S01]  /*13b0*/  HGMMA.64x64x16.F32 R88, gdesc[UR8].tnspB, R88 ;  /* 0x40e00000085879f0 */ /* 0x000fe20008700858 */
[----:B------:R-:W-:Y:S01]  /*13c0*/  UMOV UR8, UR6 ;  /* 0x0000000600087c82 */ /* 0x000fe20008000000 */
[----:B------:R-:W-:Y:S02]  /*13d0*/  UMOV UR9, 0x40000040 ;  /* 0x4000004000097882 */ /* 0x000fe40000000000 */
[----:B------:R-:W-:Y:S01]  /*13e0*/  HGMMA.64x64x16.F32 R56, gdesc[UR8].tnspB, R56 ;  /* 0x40e00000083879f0 */ /* 0x000fe20008700838 */
[----:B------:R-:W-:Y:S01]  /*13f0*/  UMOV UR8, UR4 ;  /* 0x0000000400087c82 */ /* 0x000fe20008000000 */
[----:B------:R-:W-:Y:S01]  /*1400*/  UMOV UR9, 0x40000040 ;  /* 0x4000004000097882 */ /* 0x000fe20000000000 */
[----:B------:R-:W-:Y:S01]  /*1410*/  UMOV UR4, 0x1 ;  /* 0x0000000100047882 */ /* 0x000fe20000000000 */
[----:B------:R-:W-:Y:S04]  /*1420*/  HGMMA.64x64x16.F32 R24, gdesc[UR8].tnspB, R24, gsb0 ;  /* 0x40e00000081879f0 */ /* 0x000fe80008000818 */
.L_x_14:
[----:B0-----:R-:W-:-:S05]  /*1430*/  VIMNMX R6, R3, 0x1, PT ;  /* 0x0000000103067848 */ /* 0x001fca0003fe0100 */
[----:B------:R-:W-:-:S05]  /*1440*/  IMAD.IADD R6, R3, 0x1, -R6 ;  /* 0x0000000103067824 */ /* 0x000fca00078e0a06 */
[----:B------:R-:W-:-:S13]  /*1450*/  ISETP.GE.AND P1, PT, R6, 0x1, PT ;  /* 0x000000010600780c */ /* 0x000fda0003f26270 */
[----:B------:R-:W-:Y:S05]  /*1460*/  @!P1 BRA `(.L_x_17) ;  /* 0x0000000400e49947 */ /* 0x000fea0003800000 */
[----:B------:R-:W0:Y:S01]  /*1470*/  S2UR UR6, SR_CgaCtaId ;  /* 0x00000000000679c3 */ /* 0x000e220000008800 */
[----:B------:R-:W-:Y:S01]  /*1480*/  UMOV UR5, 0x400 ;  /* 0x0000040000057882 */ /* 0x000fe20000000000 */
[----:B------:R-:W-:Y:S01]  /*1490*/  LOP3.LUT R10, R2, 0x1, RZ, 0xfc, !PT ;  /* 0x00000001020a7812 */ /* 0x000fe200078efcff */
[----:B------:R-:W-:Y:S01]  /*14a0*/  IMAD.MOV.U32 R9, RZ, RZ, RZ ;  /* 0x000000ffff097224 */ /* 0x000fe200078e00ff */
[----:B------:R-:W-:Y:S01]  /*14b0*/  UISETP.NE.U32.AND UP0, UPT, UR4, URZ, UPT ;  /* 0x0000003f0400728c */ /* 0x000fe2000bf05070 */
[----:B------:R-:W-:Y:S02]  /*14c0*/  IMAD.MOV.U32 R3, RZ, RZ, R6 ;  /* 0x000000ffff037224 */ /* 0x000fe400078e0006 */
[----:B------:R-:W-:Y:S01]  /*14d0*/  IMAD.MOV.U32 R5, RZ, RZ, RZ ;  /* 0x000000ffff057224 */ /* 0x000fe200078e00ff */
[----:B0-----:R-:W-:-:S04]  /*14e0*/  ULEA UR5, UR6, UR5, 0x18 ;  /* 0x0000000506057291 */ /* 0x001fc8000f8ec03f */
[----:B------:R-:W-:Y:S02]  /*14f0*/  USHF.R.U32.HI UR6, URZ, 0x4, UR5 ;  /* 0x000000043f067899 */ /* 0x000fe40008011605 */
[----:B------:R-:W-:Y:S02]  /*1500*/  UIADD3 UR7, UR5, 0x28000, URZ ;  /* 0x0002800005077890 */ /* 0x000fe4000fffe03f */
[----:B------:R-:W-:Y:S02]  /*1510*/  ULOP3.LUT UR6, UR6, 0x3fff, URZ, 0xc0, !UPT ;  /* 0x00003fff06067892 */ /* 0x000fe4000f8ec03f */
[----:B------:R-:W-:Y:S02]  /*1520*/  USHF.R.U32.HI UR7, URZ, 0x4, UR7 ;  /* 0x000000043f077899 */ /* 0x000fe40008011607 */
[----:B------:R-:W-:Y:S02]  /*1530*/  ULOP3.LUT UR6, UR6, 0x10000, URZ, 0xfc, !UPT ;  /* 0x0001000006067892 */ /* 0x000fe4000f8efc3f */
[----:B------:R-:W-:-:S12]  /*1540*/  ULOP3.LUT UR7, UR7, 0x3fff, URZ, 0xc0, !UPT ;  /* 0x00003fff07077892 */ /* 0x000fd8000f8ec03f */
.L_x_22:
[----:B------:R-:W-:-:S13]  /*1550*/  ISETP.NE.AND P2, PT, R10, 0x3, PT ;  /* 0x000000030a00780c */ /* 0x000fda0003f45270 */
[----:B------:R-:W-:Y:S05]  /*1560*/  @!P2 BRA `(.L_x_18) ;  /* 0x000000000004a947 */ /* 0x000fea0003800000 */
[----:B------:R-:W-:Y:S01]  /*1570*/  BPT.TRAP 0x1 ;  /* 0x000000040000795c */ /* 0x000fe20000300000 */
.L_x_18:
[----:B------:R-:W-:Y:S01]  /*1580*/  SHF.L.U32 R7, R9, 0x1f, RZ ;  /* 0x0000001f09077819 */ /* 0x000fe200000006ff */
[----:B------:R-:W-:-:S12]  /*1590*/  ULEA UR8, UR4, UR5, 0x3 ;  /* 0x0000000504087291 */ /* 0x000fd8000f8e183f */
.L_x_19:
[----:B0-----:R-:W-:-:S04]  /*15a0*/  IMAD.U32 R8, RZ, RZ, UR8 ;  /* 0x00000008ff087e24 */ /* 0x001fc8000f8e00ff */
[----:B------:R0:W1:Y:S03]  /*15b0*/  SYNCS.PHASECHK.TRANS64.TRYWAIT P1, [R8+URZ+0x32000], R7 ;  /* 0x03200007080075a7 */ /* 0x000066000802017f */
[----:B-1----:R-:W-:Y:S05]  /*15c0*/  @!P1 NANOSLEEP.SYNCS 0x989680 ;  /* 0x009896800000995d */ /* 0x002fea0003900000 */
[----:B------:R-:W1:Y:S02]  /*15d0*/  @!P1 SYNCS.PHASECHK.TRANS64 P1, [R8+URZ+0x32000], R7 ;  /* 0x03200007080095a7 */ /* 0x000e64000802007f */
[----:B-1----:R-:W-:Y:S05]  /*15e0*/  @!P1 BRA `(.L_x_19) ;  /* 0xfffffffc00ec9947 */ /* 0x002fea000383ffff */
[----:B------:R-:W-:Y:S01]  /*15f0*/  ULEA UR8, UR4, UR6, 0xb ;  /* 0x0000000604087291 */ /* 0x000fe2000f8e583f */
[----:B------:R-:W-:Y:S01]  /*1600*/  WARPGROUP.ARRIVE ;  /* 0x00000000000079c5 */ /* 0x000fe20000000000 */
[----:B------:R-:W-:Y:S02]  /*1610*/  ULEA UR10, UR4, UR7, 0x9 ;  /* 0x00000007040a7291 */ /* 0x000fe4000f8e483f */
[----:B------:R-:W-:Y:S02]  /*1620*/  UIADD3 UR16, UR8, 0x200, URZ ;  /* 0x0000020008107890 */ /* 0x000fe4000fffe03f */
[----:B------:R-:W-:Y:S01]  /*1630*/  UIADD3 UR14, UR8, 0x400, URZ ;  /* 0x00000400080e7890 */ /* 0x000fe2000fffe03f */
[----:B------:R-:W-:Y:S01]  /*1640*/  UMOV UR9, 0x40000040 ;  /* 0x4000004000097882 */ /* 0x000fe20000000000 */
[----:B------:R-:W-:Y:S01]  /*1650*/  UMOV UR11, 0x40000040 ;  /* 0x40000040000b7882 */ /* 0x000fe20000000000 */
[----:B------:R-:W-:Y:S02]  /*1660*/  UMOV UR18, UR10 ;  /* 0x0000000a00127c82 */ /* 0x000fe40008000000 */
[----:B------:R-:W-:Y:S01]  /*1670*/  HGMMA.64x64x16.F32 R120, gdesc[UR8].tnspB, R120, UP0 ;  /* 0x40e00000087879f0 */ /* 0x000fe2000bf00878 */
[----:B------:R-:W-:Y:S01]  /*1680*/  UIADD3 UR9, UR8, 0x600, URZ ;  /* 0x0000060008097890 */ /* 0x000fe2000fffe03f */
[----:B------:R-:W-:Y:S01]  /*1690*/  UMOV UR19, UR11 ;  /* 0x0000000b00137c82 */ /* 0x000fe20008000000 */
[----:B------:R-:W-:-:S02]  /*16a0*/  UMOV UR17, 0x40000040 ;  /* 0x4000004000117882 */ /* 0x000fc40000000000 */
[----:B------:R-:W-:Y:S01]  /*16b0*/  HGMMA.64x64x16.F32 R88, gdesc[UR16].tnspB, R88, UP0 ;  /* 0x40e00000105879f0 */ /* 0x000fe2000bf00858 */
[----:B------:R-:W-:Y:S01]  /*16c0*/  UMOV UR18, UR10 ;  /* 0x0000000a00127c82 */ /* 0x000fe20008000000 */
[----:B------:R-:W-:Y:S01]  /*16d0*/  UMOV UR19, UR11 ;  /* 0x0000000b00137c82 */ /* 0x000fe20008000000 */
[----:B------:R-:W-:Y:S01]  /*16e0*/  UMOV UR16, UR14 ;  /* 0x0000000e00107c82 */ /* 0x000fe20008000000 */
[----:B------:R-:W-:Y:S01]  /*16f0*/  UMOV UR17, 0x40000040 ;  /* 0x4000004000117882 */ /* 0x000fe20000000000 */
[----:B------:R-:W-:Y:S01]  /*1700*/  UIADD3 UR14, UR8, 0x602, URZ ;  /* 0x00000602080e7890 */ /* 0x000fe2000fffe03f */
[----:B------:R-:W-:Y:S01]  /*1710*/  HGMMA.64x64x16.F32 R56, gdesc[UR16].tnspB, R56, UP0 ;  /* 0x40e00000103879f0 */ /* 0x000fe2000bf00838 */
[----:B------:R-:W-:Y:S01]  /*1720*/  UMOV UR18, UR10 ;  /* 0x0000000a00127c82 */ /* 0x000fe20008000000 */
[----:B------:R-:W-:Y:S01]  /*1730*/  UMOV UR19, UR11 ;  /* 0x0000000b00137c82 */ /* 0x000fe20008000000 */
[----:B------:R-:W-:Y:S01]  /*1740*/  UMOV UR16, UR9 ;  /* 0x0000000900107c82 */ /* 0x000fe20008000000 */
[----:B------:R-:W-:Y:S01]  /*1750*/  UMOV UR17, 0x40000040 ;  /* 0x4000004000117882 */ /* 0x000fe20000000000 */
[----:B------:R-:W-:Y:S01]  /*1760*/  UIADD3 UR9, UR8, 0x202, URZ ;  /* 0x0000020208097890 */ /* 0x000fe2000fffe03f */
[----:B------:R-:W-:Y:S01]  /*1770*/  HGMMA.64x64x16.F32 R24, gdesc[UR16].tnspB, R24, UP0 ;  /* 0x40e00000101879f0 */ /* 0x000fe2000bf00818 */
[----:B------:R-:W-:-:S02]  /*1780*/  UIADD3 UR16, UR8, 0x2, URZ ;  /* 0x0000000208107890 */ /* 0x000fc4000fffe03f */
[----:B------:R-:W-:Y:S02]  /*1790*/  UIADD3 UR18, UR10, 0x80, URZ ;  /* 0x000000800a127890 */ /* 0x000fe4000fffe03f */
[----:B------:R-:W-:Y:S01]  /*17a0*/  UIADD3 UR11, UR8, 0x402, URZ ;  /* 0x00000402080b7890 */ /* 0x000fe2000fffe03f */
[----:B------:R-:W-:Y:S01]  /*17b0*/  UMOV UR17, 0x40000040 ;  /* 0x4000004000117882 */ /* 0x000fe20000000000 */
[----:B------:R-:W-:-:S05]  /*17c0*/  UMOV UR19, 0x40000040 ;  /* 0x4000004000137882 */ /* 0x000fca0000000000 */
        /* <DEDUP_REMOVED lines=42> */
[----:B------:R-:W-:-:S02]  /*1a70*/  UMOV UR17, 0x40000040 ;  /* 0x4000004000117882 */ /* 0x000fc40000000000 */
[----:B------:R-:W-:Y:S03]  /*1a80*/  HGMMA.64x64x16.F32 R24, gdesc[UR16].tnspB, R24, gsb0 ;  /* 0x40e00000101879f0 */ /* 0x000fe60008000818 */
[----:B------:R-:W-:Y:S02]  /*1a90*/  WARPGROUP.DEPBAR.LE gsb0, 0x1 ;  /* 0x00008000000079c5 */ /* 0x000fe40000010100 */
[----:B------:R-:W-:Y:S05]  /*1aa0*/  @!P2 BRA `(.L_x_20) ;  /* 0x000000000004a947 */ /* 0x000fea0003800000 */
[----:B------:R-:W-:Y:S01]  /*1ab0*/  BPT.TRAP 0x1 ;  /* 0x000000040000795c */ /* 0x000fe20000300000 */
.L_x_20:
[----:B------:R-:W-:-:S13]  /*1ac0*/  ISETP.NE.AND P1, PT, R4, RZ, PT ;  /* 0x000000ff0400720c */ /* 0x000fda0003f25270 */
[----:B0-----:R-:W-:-:S05]  /*1ad0*/  @P1 LEA R7, R5, UR5, 0x3 ;  /* 0x0000000505071c11 */ /* 0x001fca000f8e18ff */
[----:B------:R-:W-:-:S05]  /*1ae0*/  @P1 VIADD R7, R7, 0x32028 ;  /* 0x0003202807071836 */ /* 0x000fca0000000000 */
[----:B------:R-:W-:-:S04]  /*1af0*/  @P1 PRMT R7, R0, 0x654, R7 ;  /* 0x0000065400071816 */ /* 0x000fc80000000007 */
[----:B------:R0:W-:Y:S01]  /*1b00*/  @P1 SYNCS.ARRIVE.TRANS64.RED.A1T0 RZ, [R7+URZ], RZ ;  /* 0x000000ff07ff19a7 */ /* 0x0001e2000810043f */
[----:B------:R-:W-:-:S13]  /*1b10*/  ISETP.GT.U32.AND P1, PT, R2, 0x1, PT ;  /* 0x000000010200780c */ /* 0x000fda0003f24070 */
[----:B0-----:R-:W-:Y:S05]  /*1b20*/  @P1 BRA `(.L_x_21) ;  /* 0x0000000000041947 */ /* 0x001fea0003800000 */
[----:B------:R-:W-:Y:S01]  /*1b30*/  BPT.TRAP 0x1 ;  /* 0x000000040000795c */ /* 0x000fe20000300000 */
.L_x_21:
[----:B------:R-:W-:Y:S01]  /*1b40*/  UIADD3 UR4, UR4, 0x1, URZ ;  /* 0x0000000104047890 */ /* 0x000fe2000fffe03f */
[----:B------:R-:W-:Y:S01]  /*1b50*/  ISETP.GT.AND P2, PT, R3, 0x1, PT ;  /* 0x000000010300780c */ /* 0x000fe20003f44270 */
[----:B------:R-:W-:Y:S02]  /*1b60*/  VIADD R5, R5, 0x1 ;  /* 0x0000000105057836 */ /* 0x000fe40000000000 */
[----:B------:R-:W-:Y:S01]  /*1b70*/  UISETP.NE.AND UP0, UPT, UR4, 0x5, UPT ;  /* 0x000000050400788c */ /* 0x000fe2000bf05270 */
[----:B------:R-:W-:Y:S02]  /*1b80*/  VIADD R3, R3, 0xffffffff ;  /* 0xffffffff03037836 */ /* 0x000fe40000000000 */
[C---:B------:R-:W-:Y:S01]  /*1b90*/  ISETP.NE.AND P1, PT, R5.reuse, 0x5, PT ;  /* 0x000000050500780c */ /* 0x040fe20003f25270 */
[----:B------:R-:W-:Y:S02]  /*1ba0*/  USEL UR8, URZ, 0x1, UP0 ;  /* 0x000000013f087887 */ /* 0x000fe40008000000 */
[----:B------:R-:W-:Y:S01]  /*1bb0*/  USEL UR4, UR4, URZ, UP0 ;  /* 0x0000003f04047287 */ /* 0x000fe20008000000 */
[----:B------:R-:W-:Y:S01]  /*1bc0*/  SEL R5, R5, RZ, P1 ;  /* 0x000000ff05057207 */ /* 0x000fe20000800000 */
[----:B------:R-:W-:-:S02]  /*1bd0*/  UPLOP3.LUT UP0, UPT, UPT, UPT, UPT, 0x80, 0x0 ;  /* 0x000000000000789c */ /* 0x000fc40003f0f070 */
[----:B------:R-:W-:Y:S01]  /*1be0*/  LOP3.LUT R9, R9, UR8, RZ, 0x3c, !PT ;  /* 0x0000000809097c12 */ /* 0x000fe2000f8e3cff */
[----:B------:R-:W-:Y:S08]  /*1bf0*/  @P2 BRA `(.L_x_22) ;  /* 0xfffffff800542947 */ /* 0x000ff0000383ffff */
.L_x_17:
[----:B------:R-:W-:Y:S02]  /*1c00*/  WARPGROUP.DEPBAR.LE gsb0, 0x0 ;  /* 0x00008000000079c5 */ /* 0x000fe40000010000 */
[----:B------:R-:W-:Y:S05]  /*1c10*/  @!P0 BRA `(.L_x_23) ;  /* 0x0000000000548947 */ /* 0x000fea0003800000 */
[----:B------:R-:W-:-:S04]  /*1c20*/  LOP3.LUT R3, R2, 0x1, RZ, 0xfc, !PT ;  /* 0x0000000102037812 */ /* 0x000fc800078efcff */
[----:B------:R-:W-:-:S13]  /*1c30*/  ISETP.NE.AND P0, PT, R3, 0x3, PT ;  /* 0x000000030300780c */ /* 0x000fda0003f05270 */
[----:B------:R-:W-:Y:S05]  /*1c40*/  @!P0 BRA `(.L_x_24) ;  /* 0x0000000000048947 */ /* 0x000fea0003800000 */
[----:B------:R-:W-:Y:S01]  /*1c50*/  BPT.TRAP 0x1 ;  /* 0x000000040000795c */ /* 0x000fe20000300000 */
.L_x_24:
[----:B------:R-:W-:Y:S01]  /*1c60*/  ISETP.NE.AND P0, PT, R4, RZ, PT ;  /* 0x000000ff0400720c */ /* 0x000fe20003f05270 */
[----:B------:R-:W-:Y:S01]  /*1c70*/  BSSY B0, `(.L_x_25) ;  /* 0x000000d000007945 */ /* 0x000fe20003800000 */
[----:B------:R-:W-:-:S11]  /*1c80*/  ISETP.GT.U32.AND P1, PT, R2, 0x1, PT ;  /* 0x000000010200780c */ /* 0x000fd60003f24070 */
[----:B------:R-:W-:Y:S05]  /*1c90*/  @!P0 BRA `(.L_x_26) ;  /* 0x0000000000288947 */ /* 0x000fea0003800000 */
[----:B------:R-:W0:Y:S01]  /*1ca0*/  S2R R5, SR_CgaCtaId ;  /* 0x0000000000057919 */ /* 0x000e220000008800 */
[----:B------:R-:W-:Y:S01]  /*1cb0*/  IMAD.WIDE.U32 R2, R6, -0x33333333, RZ ;  /* 0xcccccccd06027825 */ /* 0x000fe200078e00ff */
[----:B------:R-:W-:-:S04]  /*1cc0*/  MOV R2, 0x400 ;  /* 0x0000040000027802 */ /* 0x000fc80000000f00 */
[----:B------:R-:W-:-:S05]  /*1cd0*/  SHF.R.U32.HI R3, RZ, 0x2, R3 ;  /* 0x00000002ff037819 */ /* 0x000fca0000011603 */
[----:B------:R-:W-:Y:S01]  /*1ce0*/  IMAD R6, R3, -0x5, R6 ;  /* 0xfffffffb03067824 */ /* 0x000fe200078e0206 */
[----:B0-----:R-:W-:-:S05]  /*1cf0*/  LEA R5, R5, R2, 0x18 ;  /* 0x0000000205057211 */ /* 0x001fca00078ec0ff */
[----:B------:R-:W-:-:S04]  /*1d00*/  IMAD R6, R6, 0x8, R5 ;  /* 0x0000000806067824 */ /* 0x000fc800078e0205 */
[----:B------:R-:W-:-:S05]  /*1d10*/  VIADD R3, R6, 0x32028 ;  /* 0x0003202806037836 */ /* 0x000fca0000000000 */
[----:B------:R-:W-:-:S04]  /*1d20*/  PRMT R3, R0, 0x654, R3 ;  /* 0x0000065400037816 */ /* 0x000fc80000000003 */
[----:B------:R0:W-:Y:S03]  /*1d30*/  SYNCS.ARRIVE.TRANS64.RED.A1T0 RZ, [R3+URZ], RZ ;  /* 0x000000ff03ff79a7 */ /* 0x0001e6000810043f */
.L_x_26:
[----:B------:R-:W-:Y:S05]  /*1d40*/  BSYNC B0 ;  /* 0x0000000000007941 */ /* 0x000fea0003800000 */
.L_x_25:
[----:B------:R-:W-:Y:S05]  /*1d50*/  @P1 BRA `(.L_x_23) ;  /* 0x0000000000041947 */ /* 0x000fea0003800000 */
[----:B------:R-:W-:Y:S01]  /*1d60*/  BPT.TRAP 0x1 ;  /* 0x000000040000795c */ /* 0x000fe20000300000 */
.L_x_23:
[----:B------:R-:W0:Y:S01]  /*1d70*/  S2R R0, SR_TID.X ;  /* 0x0000000000007919 */ /* 0x000e220000002100 */
[----:B------:R-:W-:Y:S01]  /*1d80*/  ULDC.64 UR4, c[0x0][0x280] ;  /* 0x0000a00000047ab9 */ /* 0x000fe20000000a00 */
[----:B------:R-:W1:Y:S01]  /*1d90*/  S2R R2, SR_CTAID.Y ;  /* 0x0000000000027919 */ /* 0x000e620000002600 */
[----:B------:R-:W2:Y:S01]  /*1da0*/  S2R R9, SR_CTAID.X ;  /* 0x0000000000097919 */ /* 0x000ea20000002500 */
[----:B0-----:R-:W-:-:S04]  /*1db0*/  SHF.R.S32.HI R3, RZ, 0x1f, R0 ;  /* 0x0000001fff037819 */ /* 0x001fc80000011400 */
[----:B------:R-:W-:-:S04]  /*1dc0*/  LEA.HI R3, R3, R0, RZ, 0x7 ;  /* 0x0000000003037211 */ /* 0x000fc800078f38ff */
[----:B------:R-:W-:Y:S01]  /*1dd0*/  LOP3.LUT R3, R3, 0xffffff80, RZ, 0xc0, !PT ;  /* 0xffffff8003037812 */ /* 0x000fe200078ec0ff */
[----:B--2---:R-:W-:-:S04]  /*1de0*/  IMAD.SHL.U32 R6, R9, 0x100, RZ ;  /* 0x0000010009067824 */ /* 0x004fc800078e00ff */
[----:B------:R-:W-:Y:S02]  /*1df0*/  IMAD.IADD R8, R0, 0x1, -R3 ;  /* 0x0000000100087824 */ /* 0x000fe400078e0a03 */
[----:B-1----:R-:W-:-:S03]  /*1e00*/  IMAD.SHL.U32 R0, R2, 0x40, RZ ;  /* 0x0000004002007824 */ /* 0x002fc600078e00ff */
[----:B------:R-:W-:Y:S02]  /*1e10*/  SHF.R.S32.HI R7, RZ, 0x1f, R8 ;  /* 0x0000001fff077819 */ /* 0x000fe40000011408 */
[----:B------:R-:W-:Y:S02]  /*1e20*/  ISETP.GE.AND P0, PT, R0, UR5, PT ;  /* 0x0000000500007c0c */ /* 0x000fe4000bf06270 */
[----:B------:R-:W-:Y:S02]  /*1e30*/  LEA.HI R2, R7, R8, RZ, 0x2 ;  /* 0x0000000807027211 */ /* 0x000fe400078f10ff */
[----:B------:R-:W-:Y:S02]  /*1e40*/  ISETP.GE.OR P0, PT, R6, UR4, P0 ;  /* 0x0000000406007c0c */ /* 0x000fe40008706670 */
[--C-:B------:R-:W-:Y:S02]  /*1e50*/  SHF.R.S32.HI R4, RZ, 0x2, R2.reuse ;  /* 0x00000002ff047819 */ /* 0x100fe40000011402 */
[----:B------:R-:W-:-:S04]  /*1e60*/  SHF.R.S32.HI R3, RZ, 0x1f, R2 ;  /* 0x0000001fff037819 */ /* 0x000fc80000011402 */
[----:B------:R-:W-:-:S04]  /*1e70*/  LEA.HI R3, R3, R4, RZ, 0x3 ;  /* 0x0000000403037211 */ /* 0x000fc800078f18ff */
[----:B------:R-:W-:Y:S01]  /*1e80*/  LOP3.LUT R5, R3, 0xfffffff8, RZ, 0xc0, !PT ;  /* 0xfffffff803057812 */ /* 0x000fe200078ec0ff */
[----:B------:R-:W-:Y:S06]  /*1e90*/  @P0 EXIT ;  /* 0x000000000000094d */ /* 0x000fec0003800000 */
[----:B------:R-:W0:Y:S01]  /*1ea0*/  LDC.64 R12, c[0x0][0x658] ;  /* 0x00019600ff0c7b82 */ /* 0x000e220000000a00 */
[----:B------:R-:W-:Y:S01]  /*1eb0*/  LOP3.LUT R3, R2, 0x7ffffffc, RZ, 0xc0, !PT ;  /* 0x7ffffffc02037812 */ /* 0x000fe200078ec0ff */
[----:B------:R-:W-:Y:S01]  /*1ec0*/  IMAD.IADD R2, R4, 0x1, -R5 ;  /* 0x0000000104027824 */ /* 0x000fe200078e0a05 */
[----:B------:R-:W-:Y:S02]  /*1ed0*/  LEA.HI R5, R7, R8, RZ, 0x5 ;  /* 0x0000000807057211 */ /* 0x000fe400078f28ff */
[----:B----45:R-:W-:Y:S01]  /*1ee0*/  FSETP.NEU.AND P1, PT, R14, RZ, PT ;  /* 0x000000ff0e00720b */ /* 0x030fe20003f2d000 */
[----:B------:R-:W-:Y:S01]  /*1ef0*/  IMAD.IADD R4, R8, 0x1, -R3 ;  /* 0x0000000108047824 */ /* 0x000fe200078e0a03 */
[----:B------:R-:W-:Y:S02]  /*1f00*/  SHF.R.S32.HI R3, RZ, 0x1f, R2 ;  /* 0x0000001fff037819 */ /* 0x000fe40000011402 */
[----:B---3--:R-:W-:Y:S01]  /*1f10*/  SHF.R.S32.HI R15, RZ, 0x5, R5 ;  /* 0x00000005ff0f7819 */ /* 0x008fe20000011405 */
[----:B------:R-:W-:-:S02]  /*1f20*/  IMAD.SHL.U32 R5, R4, 0x2, RZ ;  /* 0x0000000204057824 */ /* 0x000fc400078e00ff */
[----:B------:R-:W-:-:S03]  /*1f30*/  IMAD.WIDE R8, R9, 0x100, R2 ;  /* 0x0000010009087825 */ /* 0x000fc600078e0202 */
[----:B------:R-:W-:Y:S01]  /*1f40*/  SHF.R.S32.HI R7, RZ, 0x1f, R5 ;  /* 0x0000001fff077819 */ /* 0x000fe20000011405 */
[C---:B------:R-:W-:Y:S01]  /*1f50*/  IMAD R3, R15.reuse, -0x10, -R6 ;  /* 0xfffffff00f037824 */ /* 0x040fe200078e0a06 */
[C---:B------:R-:W-:Y:S01]  /*1f60*/  IADD3 R6, P0, R0.reuse, R5, RZ ;  /* 0x0000000500067210 */ /* 0x040fe20007f1e0ff */
[----:B------:R-:W-:Y:S01]  /*1f70*/  IMAD.WIDE R8, R15, 0x10, R8 ;  /* 0x000000100f087825 */ /* 0x000fe200078e0208 */
[----:B------:R-:W-:Y:S02]  /*1f80*/  IADD3 R10, -R5, UR5, -R0 ;  /* 0x00000005050a7c10 */ /* 0x000fe4000fffe900 */
[----:B------:R-:W-:Y:S02]  /*1f90*/  LEA.HI.X.SX32 R7, R0, R7, 0x1, P0 ;  /* 0x0000000700077211 */ /* 0x000fe400000f0eff */
[----:B------:R-:W-:Y:S01]  /*1fa0*/  IADD3 R0, R3, UR4, -R2 ;  /* 0x0000000403007c10 */ /* 0x000fe2000fffe802 */
[-C--:B0-----:R-:W-:Y:S01]  /*1fb0*/  IMAD R2, R9, R12.reuse, RZ ;  /* 0x0000000c09027224 */ /* 0x081fe200078e02ff */
[----:B------:R-:W-:Y:S01]  /*1fc0*/  ISETP.GT.AND P3, PT, R10, RZ, PT ;  /* 0x000000ff0a00720c */ /* 0x000fe20003f64270 */
[----:B------:R-:W-:Y:S01]  /*1fd0*/  IMAD.WIDE.U32 R18, R8, R12, R6 ;  /* 0x0000000c08127225 */ /* 0x000fe200078e0006 */
[----:B------:R-:W-:-:S02]  /*1fe0*/  SHF.L.U64.HI R15, R12, 0x3, R13 ;  /* 0x000000030c0f7819 */ /* 0x000fc4000001020d */
[----:B------:R-:W-:Y:S01]  /*1ff0*/  P2R R3, PR, RZ, 0x8 ;  /* 0x00000008ff037803 */ /* 0x000fe20000000000 */
[----:B------:R-:W-:Y:S01]  /*2000*/  IMAD R21, R8, R13, R2 ;  /* 0x0000000d08157224 */ /* 0x000fe200078e0202 */
[----:B------:R-:W-:Y:S01]  /*2010*/  ISETP.GT.AND P0, PT, R0, RZ, P3 ;  /* 0x000000ff0000720c */ /* 0x000fe20001f04270 */
[----:B------:R-:W-:Y:S02]  /*2020*/  IMAD.SHL.U32 R16, R12, 0x8, RZ ;  /* 0x000000080c107824 */ /* 0x000fe400078e00ff */
[----:B------:R-:W-:Y:S01]  /*2030*/  IMAD.IADD R21, R19, 0x1, R21 ;  /* 0x0000000113157824 */ /* 0x000fe200078e0215 */
[----:B------:R-:W-:Y:S09]  /*2040*/  @!P1 BRA `(.L_x_27) ;  /* 0x0000006c00cc9947 */ /* 0x000ff20003800000 */
[----:B------:R-:W-:Y:S01]  /*2050*/  ULDC.64 UR4, c[0x0][0x630] ;  /* 0x00018c0000047ab9 */ /* 0x000fe20000000a00 */
[----:B------:R-:W-:Y:S01]  /*2060*/  ULDC.64 UR8, c[0x0][0x628] ;  /* 0x00018a0000087ab9 */ /* 0x000fe20000000a00 */
[----:B------:R-:W-:Y:S01]  /*2070*/  IMAD R17, R9, UR4, RZ ;  /* 0x0000000409117c24 */ /* 0x000fe2000f8e02ff */
[----:B------:R-:W-:Y:S01]  /*2080*/  ULDC.64 UR6, c[0x0][0x650] ;  /* 0x0001940000067ab9 */ /* 0x000fe20000000a00 */
[----:B------:R-:W-:-:S04]  /*2090*/  IMAD.WIDE.U32 R2, R8, UR4, R6 ;  /* 0x0000000408027c25 */ /* 0x000fc8000f8e0006 */
[----:B------:R-:W-:Y:S01]  /*20a0*/  IMAD R17, R8, UR5, R17 ;  /* 0x0000000508117c24 */ /* 0x000fe2000f8e0211 */
[----:B------:R-:W-:-:S03]  /*20b0*/  LEA R4, P1, R2, UR8, 0x1 ;  /* 0x0000000802047c11 */ /* 0x000fc6000f8208ff */
[----:B------:R-:W-:-:S05]  /*20c0*/  IMAD.IADD R3, R3, 0x1, R17 ;  /* 0x0000000103037824 */ /* 0x000fca00078e0211 */
[----:B------:R-:W-:-:S05]  /*20d0*/  LEA.HI.X R5, R2, UR9, R3, 0x1, P1 ;  /* 0x0000000902057c11 */ /* 0x000fca00088f0c03 */
[----:B------:R-:W2:Y:S01]  /*20e0*/  @P0 LDG.E.LTC128B.U16 R19, desc[UR12][R4.64] ;  /* 0x0000000c04130981 */ /* 0x000ea2000c1e1520 */
[----:B------:R-:W-:Y:S01]  /*20f0*/  ISETP.GT.AND P6, PT, R10, 0x1, PT ;  /* 0x000000010a00780c */ /* 0x000fe20003fc4270 */
[----:B------:R-:W-:Y:S01]  /*2100*/  BSSY B0, `(.L_x_28) ;  /* 0x000000e000007945 */ /* 0x000fe20003800000 */
[----:B------:R-:W-:Y:S02]  /*2110*/  LEA R2, P2, R18, UR6, 0x1 ;  /* 0x0000000612027c11 */ /* 0x000fe4000f8408ff */
[----:B------:R-:W-:Y:S01]  /*2120*/  ISETP.GT.AND P1, PT, R0, RZ, P6 ;  /* 0x000000ff0000720c */ /* 0x000fe20003724270 */
[----:B--2---:R-:W-:-:S05]  /*2130*/  HADD2.F32 R3, -RZ, R19.H0_H0 ;  /* 0x20000013ff037230 */ /* 0x004fca0000004100 */
[----:B------:R-:W-:-:S04]  /*2140*/  FMUL R3, R3, R14 ;  /* 0x0000000e03037220 */ /* 0x000fc80000400000 */
[----:B------:R-:W-:-:S05]  /*2150*/  FFMA R3, R120, R11, R3 ;  /* 0x0000000b78037223 */ /* 0x000fca0000000003 */
[----:B------:R-:W-:Y:S02]  /*2160*/  F2FP.F16.F32.PACK_AB R20, RZ, R3 ;  /* 0x00000003ff14723e */ /* 0x000fe400000000ff */
[----:B------:R-:W-:Y:S02]  /*2170*/  P2R R3, PR, RZ, 0x40 ;  /* 0x00000040ff037803 */ /* 0x000fe40000000000 */
[----:B------:R-:W-:Y:S02]  /*2180*/  LEA.HI.X R3, R18, UR7, R21, 0x1, P2 ;  /* 0x0000000712037c11 */ /* 0x000fe400090f0c15 */
[----:B------:R-:W-:Y:S02]  /*2190*/  PRMT R18, R20, 0x7610, R18 ;  /* 0x0000761014127816 */ /* 0x000fe40000000012 */
[----:B------:R-:W-:-:S03]  /*21a0*/  PRMT R20, R19, 0x7610, R20 ;  /* 0x0000761013147816 */ /* 0x000fc60000000014 */
[----:B------:R0:W-:Y:S01]  /*21b0*/  @P0 STG.E.U16 desc[UR12][R2.64], R18 ;  /* 0x0000001202000986 */ /* 0x0001e2000c10150c */
[----:B------:R-:W-:Y:S05]  /*21c0*/  @!P1 BRA `(.L_x_29) ;  /* 0x0000000000049947 */ /* 0x000fea0003800000 */
[----:B------:R1:W5:Y:S02]  /*21d0*/  LDG.E.LTC128B.U16 R20, desc[UR12][R4.64+0x2] ;  /* 0x0000020c04147981 */ /* 0x000364000c1e1520 */
.L_x_29:
[----:B------:R-:W-:Y:S05]  /*21e0*/  BSYNC B0 ;  /* 0x0000000000007941 */ /* 0x000fea0003800000 */
.L_x_28:
[----:B------:R-:W-:Y:S01]  /*21f0*/  USHF.L.U32 UR6, UR4, 0x3, URZ ;  /* 0x0000000304067899 */ /* 0x000fe2000800063f */
[----:B-----5:R-:W-:Y:S01]  /*2200*/  HADD2.F32 R9, -RZ, R20.H0_H0 ;  /* 0x20000014ff097230 */ /* 0x020fe20000004100 */
[----:B------:R-:W-:Y:S01]  /*2210*/  USHF.L.U64.HI UR7, UR4, 0x3, UR5 ;  /* 0x0000000304077899 */ /* 0x000fe20008010205 */
[----:B------:R-:W-:-:S03]  /*2220*/  ISETP.GT.AND P0, PT, R0, 0x8, P3 ;  /* 0x000000080000780c */ /* 0x000fc60001f04270 */
[----:B0-----:R-:W-:Y:S02]  /*2230*/  IMAD.U32 R18, RZ, RZ, UR6 ;  /* 0x00000006ff127e24 */ /* 0x001fe4000f8e00ff */
[----:B------:R-:W-:Y:S01]  /*2240*/  FMUL R22, R9, R14 ;  /* 0x0000000e09167220 */ /* 0x000fe20000400000 */
[----:B------:R-:W-:-:S03]  /*2250*/  IMAD.U32 R19, RZ, RZ, UR7 ;  /* 0x00000007ff137e24 */ /* 0x000fc6000f8e00ff */
[----:B------:R-:W-:Y:S01]  /*2260*/  FFMA R22, R121, R11, R22 ;  /* 0x0000000b79167223 */ /* 0x000fe20000000016 */
[----:B------:R-:W-:-:S04]  /*2270*/  IMAD.WIDE.U32 R8, R8, UR4, R18 ;  /* 0x0000000408087c25 */ /* 0x000fc8000f8e0012 */
[----:B------:R-:W-:Y:S02]  /*2280*/  F2FP.F16.F32.PACK_AB R22, RZ, R22 ;  /* 0x00000016ff16723e */ /* 0x000fe400000000ff */
[----:B------:R-:W-:-:S03]  /*2290*/  IADD3 R6, P2, R6, R8, RZ ;  /* 0x0000000806067210 */ /* 0x000fc60007f5e0ff */
[----:B------:R0:W-:Y:S01]  /*22a0*/  @P1 STG.E.U16 desc[UR12][R2.64+0x2], R22 ;  /* 0x0000021602001986 */ /* 0x0001e2000c10150c */
[----:B------:R-:W-:Y:S02]  /*22b0*/  IADD3.X R7, R7, R17, R9, P2, !PT ;  /* 0x0000001107077210 */ /* 0x000fe400017fe409 */
[----:B------:R-:W-:-:S04]  /*22c0*/  LEA R8, P2, R6, UR8, 0x1 ;  /* 0x0000000806087c11 */ /* 0x000fc8000f8408ff */
[----:B------:R-:W-:-:S05]  /*22d0*/  LEA.HI.X R9, R6, UR9, R7, 0x1, P2 ;  /* 0x0000000906097c11 */ /* 0x000fca00090f0c07 */
[----:B------:R-:W2:Y:S01]  /*22e0*/  @P0 LDG.E.LTC128B.U16 R20, desc[UR12][R8.64] ;  /* 0x0000000c08140981 */ /* 0x000ea2000c1e1520 */
[C---:B------:R-:W-:Y:S01]  /*22f0*/  SHF.L.U64.HI R15, R16.reuse, 0x1, R15 ;  /* 0x00000001100f7819 */ /* 0x040fe2000001020f */
[----:B------:R-:W-:Y:S01]  /*2300*/  BSSY B0, `(.L_x_30) ;  /* 0x000000b000007945 */ /* 0x000fe20003800000 */
[----:B------:R-:W-:Y:S02]  /*2310*/  LEA R6, P2, R16, R2, 0x1 ;  /* 0x0000000210067211 */ /* 0x000fe400078408ff */
[----:B------:R-:W-:Y:S01]  /*2320*/  ISETP.GT.AND P1, PT, R0, 0x8, P6 ;  /* 0x000000080000780c */ /* 0x000fe20003724270 */
[----:B--2---:R-:W-:-:S05]  /*2330*/  HADD2.F32 R7, -RZ, R20.H0_H0 ;  /* 0x20000014ff077230 */ /* 0x004fca0000004100 */
[----:B------:R-:W-:-:S04]  /*2340*/  FMUL R7, R7, R14 ;  /* 0x0000000e07077220 */ /* 0x000fc80000400000 */
[----:B------:R-:W-:-:S05]  /*2350*/  FFMA R7, R122, R11, R7 ;  /* 0x0000000b7a077223 */ /* 0x000fca0000000007 */
[----:B------:R-:W-:Y:S01]  /*2360*/  F2FP.F16.F32.PACK_AB R16, RZ, R7 ;  /* 0x00000007ff10723e */ /* 0x000fe200000000ff */
[----:B------:R-:W-:-:S05]  /*2370*/  IMAD.X R7, R15, 0x1, R3, P2 ;  /* 0x000000010f077824 */ /* 0x000fca00010e0603 */
[----:B------:R0:W-:Y:S01]  /*2380*/  @P0 STG.E.U16 desc[UR12][R6.64], R16 ;  /* 0x0000001006000986 */ /* 0x0001e2000c10150c */
[----:B------:R-:W-:Y:S05]  /*2390*/  @!P1 BRA `(.L_x_31) ;  /* 0x0000000000049947 */ /* 0x000fea0003800000 */
[----:B------:R2:W5:Y:S02]  /*23a0*/  LDG.E.LTC128B.U16 R20, desc[UR12][R8.64+0x2] ;  /* 0x0000020c08147981 */ /* 0x000564000c1e1520 */
.L_x_31:
[----:B------:R-:W-:Y:S05]  /*23b0*/  BSYNC B0 ;  /* 0x0000000000007941 */ /* 0x000fea0003800000 */
.L_x_30:
[----:B-----5:R-:W-:Y:S01]  /*23c0*/  HADD2.F32 R15, -RZ, R20.H0_H0 ;  /* 0x20000014ff0f7230 */ /* 0x020fe20000004100 */
[----:B------:R-:W-:Y:S01]  /*23d0*/  ISETP.GT.AND P3, PT, R10, 0x8, PT ;  /* 0x000000080a00780c */ /* 0x000fe20003f64270 */
[----:B------:R-:W-:Y:S03]  /*23e0*/  BSSY B0, `(.L_x_32) ;  /* 0x0000009000007945 */ /* 0x000fe60003800000 */
[----:B0-----:R-:W-:Y:S01]  /*23f0*/  FMUL R16, R15, R14 ;  /* 0x0000000e0f107220 */ /* 0x001fe20000400000 */
[----:B------:R-:W-:Y:S02]  /*2400*/  ISETP.GT.AND P0, PT, R0, RZ, P3 ;  /* 0x000000ff0000720c */ /* 0x000fe40001f04270 */
[----:B------:R-:W-:Y:S01]  /*2410*/  P2R R15, PR, RZ, 0x8 ;  /* 0x00000008ff0f7803 */ /* 0x000fe20000000000 */
[----:B------:R-:W-:-:S05]  /*2420*/  FFMA R16, R123, R11, R16 ;  /* 0x0000000b7b107223 */ /* 0x000fca0000000010 */
[----:B------:R-:W-:-:S05]  /*2430*/  F2FP.F16.F32.PACK_AB R16, RZ, R16 ;  /* 0x00000010ff10723e */ /* 0x000fca00000000ff */
[----:B------:R0:W-:Y:S01]  /*2440*/  @P1 STG.E.U16 desc[UR12][R6.64+0x2], R16 ;  /* 0x0000021006001986 */ /* 0x0001e2000c10150c */
[----:B------:R-:W-:Y:S05]  /*2450*/  @!P0 BRA `(.L_x_33) ;  /* 0x0000000000048947 */ /* 0x000fea0003800000 */
[----:B------:R3:W5:Y:S02]  /*2460*/  LDG.E.LTC128B.U16 R20, desc[UR12][R4.64+0x10] ;  /* 0x0000100c04147981 */ /* 0x000764000c1e1520 */
.L_x_33:
[----:B------:R-:W-:Y:S05]  /*2470*/  BSYNC B0 ;  /* 0x0000000000007941 */ /* 0x000fea0003800000 */
.L_x_32:
[----:B-----5:R-:W-:Y:S01]  /*2480*/  HADD2.F32 R15, -RZ, R20.H0_H0 ;  /* 0x20000014ff0f7230 */ /* 0x020fe20000004100 */
[----:B------:R-:W-:Y:S01]  /*2490*/  ISETP.GT.AND P2, PT, R10, 0x9, PT ;  /* 0x000000090a00780c */ /* 0x000fe20003f44270 */
[----:B------:R-:W-:Y:S03]  /*24a0*/  BSSY B0, `(.L_x_34) ;  /* 0x0000009000007945 */ /* 0x000fe60003800000 */
[----:B------:R-:W-:Y:S01]  /*24b0*/  FMUL R15, R15, R14 ;  /* 0x0000000e0f0f7220 */ /* 0x000fe20000400000 */
[----:B------:R-:W-:Y:S02]  /*24c0*/  ISETP.GT.AND P1, PT, R0, RZ, P2 ;  /* 0x000000ff0000720c */ /* 0x000fe40001724270 */
[----:B0-----:R-:W-:Y:S01]  /*24d0*/  P2R R16, PR, RZ, 0x4 ;  /* 0x00000004ff107803 */ /* 0x001fe20000000000 */
[----:B------:R-:W-:-:S05]  /*24e0*/  FFMA R15, R124, R11, R15 ;  /* 0x0000000b7c0f7223 */ /* 0x000fca000000000f */
[----:B------:R-:W-:-:S05]  /*24f0*/  F2FP.F16.F32.PACK_AB R15, RZ, R15 ;  /* 0x0000000fff0f723e */ /* 0x000fca00000000ff */
[----:B------:R0:W-:Y:S01]  /*2500*/  @P0 STG.E.U16 desc[UR12][R2.64+0x10], R15 ;  /* 0x0000100f02000986 */ /* 0x0001e2000c10150c */
[----:B------:R-:W-:Y:S05]  /*2510*/  @!P1 BRA `(.L_x_35) ;  /* 0x0000000000049947 */ /* 0x000fea0003800000 */
[----:B------:R4:W5:Y:S02]  /*2520*/  LDG.E.LTC128B.U16 R20, desc[UR12][R4.64+0x12] ;  /* 0x0000120c04147981 */ /* 0x000964000c1e1520 */
.L_x_35:
[----:B------:R-:W-:Y:S05]  /*2530*/  BSYNC B0 ;  /* 0x0000000000007941 */ /* 0x000fea0003800000 */
.L_x_34:
[----:B0----5:R-:W-:Y:S01]  /*2540*/  HADD2.F32 R15, -RZ, R20.H0_H0 ;  /* 0x20000014ff0f7230 */ /* 0x021fe20000004100 */
[----:B------:R-:W-:Y:S01]  /*2550*/  ISETP.GT.AND P0, PT, R0, 0x8, P3 ;  /* 0x000000080000780c */ /* 0x000fe20001f04270 */
[----:B------:R-:W-:Y:S03]  /*2560*/  BSSY B0, `(.L_x_36) ;  /* 0x0000007000007945 */ /* 0x000fe60003800000 */
[----:B------:R-:W-:-:S04]  /*2570*/  FMUL R16, R15, R14 ;  /* 0x0000000e0f107220 */ /* 0x000fc80000400000 */
[----:B------:R-:W-:-:S05]  /*2580*/  FFMA R16, R125, R11, R16 ;  /* 0x0000000b7d107223 */ /* 0x000fca0000000010 */
[----:B------:R-:W-:-:S05]  /*2590*/  F2FP.F16.F32.PACK_AB R16, RZ, R16 ;  /* 0x00000010ff10723e */ /* 0x000fca00000000ff */
[----:B------:R0:W-:Y:S01]  /*25a0*/  @P1 STG.E.U16 desc[UR12][R2.64+0x12], R16 ;  /* 0x0000121002001986 */ /* 0x0001e2000c10150c */
[----:B------:R-:W-:Y:S05]  /*25b0*/  @!P0 BRA `(.L_x_37) ;  /* 0x0000000000048947 */ /* 0x000fea0003800000 */
[----:B------:R0:W5:Y:S02]  /*25c0*/  LDG.E.LTC128B.U16 R20, desc[UR12][R8.64+0x10] ;  /* 0x0000100c08147981 */ /* 0x000164000c1e1520 */
.L_x_37:
[----:B------:R-:W-:Y:S05]  /*25d0*/  BSYNC B0 ;  /* 0x0000000000007941 */ /* 0x000fea0003800000 */
.L_x_36:
[----:B-----5:R-:W-:Y:S01]  /*25e0*/  HADD2.F32 R15, -RZ, R20.H0_H0 ;  /* 0x20000014ff0f7230 */ /* 0x020fe20000004100 */
        /* <DEDUP_REMOVED lines=8> */
.L_x_39:
[----:B------:R-:W-:Y:S05]  /*2670*/  BSYNC B0 ;  /* 0x0000000000007941 */ /* 0x000fea0003800000 */
.L_x_38:
[----:B0----5:R-:W-:Y:S01]  /*2680*/  HADD2.F32 R15, -RZ, R20.H0_H0 ;  /* 0x20000014ff0f7230 */ /* 0x021fe20000004100 */
[----:B------:R-:W-:Y:S01]  /*2690*/  ISETP.GT.AND P2, PT, R10, 0x10, PT ;  /* 0x000000100a00780c */ /* 0x000fe20003f44270 */
[----:B------:R-:W-:Y:S03]  /*26a0*/  BSSY B0, `(.L_x_40) ;  /* 0x0000009000007945 */ /* 0x000fe60003800000 */
[----:B------:R-:W-:Y:S01]  /*26b0*/  FMUL R16, R15, R14 ;  /* 0x0000000e0f107220 */ /* 0x000fe20000400000 */
[----:B------:R-:W-:Y:S02]  /*26c0*/  ISETP.GT.AND P0, PT, R0, RZ, P2 ;  /* 0x000000ff0000720c */ /* 0x000fe40001704270 */
[----:B------:R-:W-:Y:S01]  /*26d0*/  P2R R15, PR, RZ, 0x4 ;  /* 0x00000004ff0f7803 */ /* 0x000fe20000000000 */
[----:B------:R-:W-:-:S05]  /*26e0*/  FFMA R16, R127, R11, R16 ;  /* 0x0000000b7f107223 */ /* 0x000fca0000000010 */
[----:B------:R-:W-:-:S05]  /*26f0*/  F2FP.F16.F32.PACK_AB R16, RZ, R16 ;  /* 0x00000010ff10723e */ /* 0x000fca00000000ff */
[----:B------:R0:W-:Y:S01]  /*2700*/  @P1 STG.E.U16 desc[UR12][R6.64+0x12], R16 ;  /* 0x0000121006001986 */ /* 0x0001e2000c10150c */
[----:B------:R-:W-:Y:S05]  /*2710*/  @!P0 BRA `(.L_x_41) ;  /* 0x0000000000048947 */ /* 0x000fea0003800000 */
[----:B------:R0:W5:Y:S02]  /*2720*/  LDG.E.LTC128B.U16 R20, desc[UR12][R4.64+0x20] ;  /* 0x0000200c04147981 */ /* 0x000164000c1e1520 */
.L_x_41:
[----:B------:R-:W-:Y:S05]  /*2730*/  BSYNC B0 ;  /* 0x0000000000007941 */ /* 0x000fea0003800000 */
.L_x_40:
[----:B-----5:R-:W-:Y:S01]  /*2740*/  HADD2.F32 R15, -RZ, R20.H0_H0 ;  /* 0x20000014ff0f7230 */ /* 0x020fe20000004100 */
[----:B------:R-:W-:Y:S01]  /*2750*/  ISETP.GT.AND P1, PT, R10, 0x11, PT ;  /* 0x000000110a00780c */ /* 0x000fe20003f24270 */
[----:B------:R-:W-:Y:S03]  /*2760*/  BSSY B0, `(.L_x_42) ;  /* 0x0000009000007945 */ /* 0x000fe60003800000 */
[----:B------:R-:W-:-:S04]  /*2770*/  FMUL R15, R15, R14 ;  /* 0x0000000e0f0f7220 */ /* 0x000fc80000400000 */
[----:B------:R-:W-:-:S05]  /*2780*/  FFMA R15, R128, R11, R15 ;  /* 0x0000000b800f7223 */ /* 0x000fca000000000f */
[----:B------:R-:W-:-:S05]  /*2790*/  F2FP.F16.F32.PACK_AB R15, RZ, R15 ;  /* 0x0000000fff0f723e */ /* 0x000fca00000000ff */
[----:B------:R1:W-:Y:S01]  /*27a0*/  @P0 STG.E.U16 desc[UR12][R2.64+0x20], R15 ;  /* 0x0000200f02000986 */ /* 0x0003e2000c10150c */
[----:B------:R-:W-:Y:S02]  /*27b0*/  ISETP.GT.AND P0, PT, R0, RZ, P1 ;  /* 0x000000ff0000720c */ /* 0x000fe40000f04270 */
[----:B-1----:R-:W-:-:S11]  /*27c0*/  P2R R15, PR, RZ, 0x2 ;  /* 0x00000002ff0f7803 */ /* 0x002fd60000000000 */
[----:B------:R-:W-:Y:S05]  /*27d0*/  @!P0 BRA `(.L_x_43) ;  /* 0x0000000000048947 */ /* 0x000fea0003800000 */
[----:B------:R1:W5:Y:S02]  /*27e0*/  LDG.E.LTC128B.U16 R20, desc[UR12][R4.64+0x22] ;  /* 0x0000220c04147981 */ /* 0x000364000c1e1520 */
.L_x_43:
[----:B------:R-:W-:Y:S05]  /*27f0*/  BSYNC B0 ;  /* 0x0000000000007941 */ /* 0x000fea0003800000 */
.L_x_42:
[----:B-----5:R-:W-:Y:S01]  /*2800*/  HADD2.F32 R15, -RZ, R20.H0_H0 ;  /* 0x20000014ff0f7230 */ /* 0x020fe20000004100 */
[----:B------:R-:W-:Y:S04]  /*2810*/  BSSY B0, `(.L_x_44) ;  /* 0x0000008000007945 */ /* 0x000fe80003800000 */
[----:B0-----:R-:W-:-:S04]  /*2820*/  FMUL R16, R15, R14 ;  /* 0x0000000e0f107220 */ /* 0x001fc80000400000 */
[----:B------:R-:W-:-:S05]  /*2830*/  FFMA R16, R129, R11, R16 ;  /* 0x0000000b81107223 */ /* 0x000fca0000000010 */
[----:B------:R-:W-:-:S05]  /*2840*/  F2FP.F16.F32.PACK_AB R16, RZ, R16 ;  /* 0x00000010ff10723e */ /* 0x000fca00000000ff */
[----:B------:R0:W-:Y:S01]  /*2850*/  @P0 STG.E.U16 desc[UR12][R2.64+0x22], R16 ;  /* 0x0000221002000986 */ /* 0x0001e2000c10150c */
[----:B------:R-:W-:-:S13]  /*2860*/  ISETP.GT.AND P0, PT, R0, 0x8, P2 ;  /* 0x000000080000780c */ /* 0x000fda0001704270 */
[----:B0-----:R-:W-:Y:S05]  /*2870*/  @!P0 BRA `(.L_x_45) ;  /* 0x0000000000048947 */ /* 0x001fea0003800000 */
[----:B------:R0:W5:Y:S02]  /*2880*/  LDG.E.LTC128B.U16 R20, desc[UR12][R8.64+0x20] ;  /* 0x0000200c08147981 */ /* 0x000164000c1e1520 */
.L_x_45:
[----:B------:R-:W-:Y:S05]  /*2890*/  BSYNC B0 ;  /* 0x0000000000007941 */ /* 0x000fea0003800000 */
.L_x_44:
[----:B-----5:R-:W-:Y:S01]  /*28a0*/  HADD2.F32 R15, -RZ, R20.H0_H0 ;  /* 0x20000014ff0f7230 */ /* 0x020fe20000004100 */
[----:B------:R-:W-:Y:S04]  /*28b0*/  BSSY B0, `(.L_x_46) ;  /* 0x0000008000007945 */ /* 0x000fe80003800000 */
[----:B------:R-:W-:-:S04]  /*28c0*/  FMUL R15, R15, R14 ;  /* 0x0000000e0f0f7220 */ /* 0x000fc80000400000 */
[----:B------:R-:W-:-:S05]  /*28d0*/  FFMA R15, R130, R11, R15 ;  /* 0x0000000b820f7223 */ /* 0x000fca000000000f */
[----:B------:R-:W-:-:S05]  /*28e0*/  F2FP.F16.F32.PACK_AB R15, RZ, R15 ;  /* 0x0000000fff0f723e */ /* 0x000fca00000000ff */
[----:B------:R0:W-:Y:S01]  /*28f0*/  @P0 STG.E.U16 desc[UR12][R6.64+0x20], R15 ;  /* 0x0000200f06000986 */ /* 0x0001e2000c10150c */
[----:B------:R-:W-:-:S13]  /*2900*/  ISETP.GT.AND P0, PT, R0, 0x8, P1 ;  /* 0x000000080000780c */ /* 0x000fda0000f04270 */
[----:B0-----:R-:W-:Y:S05]  /*2910*/  @!P0 BRA `(.L_x_47) ;  /* 0x0000000000048947 */ /* 0x001fea0003800000 */
[----:B------:R0:W5:Y:S02]  /*2920*/  LDG.E.LTC128B.U16 R20, desc[UR12][R8.64+0x22] ;  /* 0x0000220c08147981 */ /* 0x000164000c1e1520 */
.L_x_47:
[----:B------:R-:W-:Y:S05]  /*2930*/  BSYNC B0 ;  /* 0x0000000000007941 */ /* 0x000fea0003800000 */
.L_x_46:
[----:B-----5:R-:W-:Y:S01]  /*2940*/  HADD2.F32 R15, -RZ, R20.H0_H0 ;  /* 0x20000014ff0f7230 */ /* 0x020fe20000004100 */
[C---:B------:R-:W-:Y:S01]  /*2950*/  SHF.L.U64.HI R21, R12.reuse, 0x7, R13 ;  /* 0x000000070c157819 */ /* 0x040fe2000001020d */
[----:B------:R-:W-:Y:S01]  /*2960*/  IMAD.SHL.U32 R17, R12, 0x80, RZ ;  /* 0x000000800c117824 */ /* 0x000fe200078e00ff */
[----:B------:R-:W-:Y:S01]  /*2970*/  ISETP.GT.AND P2, PT, R10, 0x18, PT ;  /* 0x000000180a00780c */ /* 0x000fe20003f44270 */
[----:B------:R-:W-:Y:S01]  /*2980*/  BSSY B0, `(.L_x_48) ;  /* 0x000000e000007945 */ /* 0x000fe20003800000 */
[----:B------:R-:W-:Y:S02]  /*2990*/  FMUL R16, R15, R14 ;  /* 0x0000000e0f107220 */ /* 0x000fe40000400000 */
[----:B------:R-:W-:Y:S02]  /*29a0*/  LOP3.LUT R15, R17, 0x2, RZ, 0xfc, !PT ;  /* 0x00000002110f7812 */ /* 0x000fe400078efcff */
[----:B------:R-:W-:-:S05]  /*29b0*/  FFMA R16, R131, R11, R16 ;  /* 0x0000000b83107223 */ /* 0x000fca0000000010 */
[----:B------:R-:W-:-:S05]  /*29c0*/  F2FP.F16.F32.PACK_AB R16, RZ, R16 ;  /* 0x00000010ff10723e */ /* 0x000fca00000000ff */
[----:B------:R1:W-:Y:S01]  /*29d0*/  @P0 STG.E.U16 desc[UR12][R6.64+0x22], R16 ;  /* 0x0000221006000986 */ /* 0x0003e2000c10150c */
[----:B------:R-:W-:-:S05]  /*29e0*/  IADD3 R124, P0, R15, R2, RZ ;  /* 0x000000020f7c7210 */ /* 0x000fca0007f1e0ff */
[----:B------:R-:W-:Y:S01]  /*29f0*/  IMAD.X R125, R21, 0x1, R3, P0 ;  /* 0x00000001157d7824 */ /* 0x000fe200000e0603 */
[----:B------:R-:W-:-:S05]  /*2a00*/  IADD3 R12, P0, R17, R2, RZ ;  /* 0x00000002110c7210 */ /* 0x000fca0007f1e0ff */
[----:B------:R-:W-:Y:S01]  /*2a10*/  IMAD.X R13, R21, 0x1, R3, P0 ;  /* 0x00000001150d7824 */ /* 0x000fe200000e0603 */
[----:B------:R-:W-:Y:S02]  /*2a20*/  ISETP.GT.AND P0, PT, R0, RZ, P2 ;  /* 0x000000ff0000720c */ /* 0x000fe40001704270 */
[----:B-1----:R-:W-:-:S11]  /*2a30*/  P2R R16, PR, RZ, 0x4 ;  /* 0x00000004ff107803 */ /* 0x002fd60000000000 */
[----:B------:R-:W-:Y:S05]  /*2a40*/  @!P0 BRA `(.L_x_49) ;  /* 0x0000000000048947 */ /* 0x000fea0003800000 */
[----:B------:R1:W5:Y:S02]  /*2a50*/  LDG.E.LTC128B.U16 R20, desc[UR12][R4.64+0x30] ;  /* 0x0000300c04147981 */ /* 0x000364000c1e1520 */
.L_x_49:
[----:B------:R-:W-:Y:S05]  /*2a60*/  BSYNC B0 ;  /* 0x0000000000007941 */ /* 0x000fea0003800000 */
.L_x_48:
[----:B-----5:R-:W-:Y:S01]  /*2a70*/  HADD2.F32 R19, -RZ, R20.H0_H0 ;  /* 0x20000014ff137230 */ /* 0x020fe20000004100 */
[----:B------:R-:W-:Y:S01]  /*2a80*/  ISETP.GT.AND P1, PT, R10, 0x19, PT ;  /* 0x000000190a00780c */ /* 0x000fe20003f24270 */
[----:B------:R-:W-:Y:S03]  /*2a90*/  BSSY B0, `(.L_x_50) ;  /* 0x0000009000007945 */ /* 0x000fe60003800000 */
[----:B------:R-:W-:Y:S01]  /*2aa0*/  FMUL R19, R19, R14 ;  /* 0x0000000e13137220 */ /* 0x000fe20000400000 */
[----:B------:R-:W-:-:S03]  /*2ab0*/  P2R R16, PR, RZ, 0x2 ;  /* 0x00000002ff107803 */ /* 0x000fc60000000000 */
[----:B------:R-:W-:-:S05]  /*2ac0*/  FFMA R19, R132, R11, R19 ;  /* 0x0000000b84137223 */ /* 0x000fca0000000013 */
[----:B------:R-:W-:-:S05]  /*2ad0*/  F2FP.F16.F32.PACK_AB R19, RZ, R19 ;  /* 0x00000013ff13723e */ /* 0x000fca00000000ff */
[----:B------:R0:W-:Y:S01]  /*2ae0*/  @P0 STG.E.U16 desc[UR12][R2.64+0x30], R19 ;  /* 0x0000301302000986 */ /* 0x0001e2000c10150c */
[----:B------:R-:W-:-:S13]  /*2af0*/  ISETP.GT.AND P0, PT, R0, RZ, P1 ;  /* 0x000000ff0000720c */ /* 0x000fda0000f04270 */
[----:B0-----:R-:W-:Y:S05]  /*2b00*/  @!P0 BRA `(.L_x_51) ;  /* 0x0000000000048947 */ /* 0x001fea0003800000 */
[----:B------:R0:W5:Y:S02]  /*2b10*/  LDG.E.LTC128B.U16 R20, desc[UR12][R4.64+0x32] ;  /* 0x0000320c04147981 */ /* 0x000164000c1e1520 */
.L_x_51:
[----:B------:R-:W-:Y:S05]  /*2b20*/  BSYNC B0 ;  /* 0x0000000000007941 */ /* 0x000fea0003800000 */
.L_x_50:
        /* <DEDUP_REMOVED lines=9> */
.L_x_53:
[----:B------:R-:W-:Y:S05]  /*2bc0*/  BSYNC B0 ;  /* 0x0000000000007941 */ /* 0x000fea0003800000 */
.L_x_52:
        /* <DEDUP_REMOVED lines=9> */
.L_x_55:
[----:B------:R-:W-:Y:S05]  /*2c60*/  BSYNC B0 ;  /* 0x0000000000007941 */ /* 0x000fea0003800000 */
.L_x_54:
        /* <DEDUP_REMOVED lines=11> */
.L_x_57:
[----:B------:R-:W-:Y:S05]  /*2d20*/  BSYNC B0 ;  /* 0x0000000000007941 */ /* 0x000fea0003800000 */
.L_x_56:
        /* <DEDUP_REMOVED lines=11> */
.L_x_59:
[----:B------:R-:W-:Y:S05]  /*2de0*/  BSYNC B0 ;  /* 0x0000000000007941 */ /* 0x000fea0003800000 */
.L_x_58:
        /* <DEDUP_REMOVED lines=9> */
.L_x_61:
[----:B------:R-:W-:Y:S05]  /*2e80*/  BSYNC B0 ;  /* 0x0000000000007941 */ /* 0x000fea0003800000 */
.L_x_60:
        /* <DEDUP_REMOVED lines=9> */
.L_x_63:
[----:B------:R-:W-:Y:S05]  /*2f20*/  BSYNC B0 ;  /* 0x0000000000007941 */ /* 0x000fea0003800000 */
.L_x_62:
        /* <DEDUP_REMOVED lines=11> */
.L_x_65:
[----:B------:R-:W-:Y:S05]  /*2fe0*/  BSYNC B0 ;  /* 0x0000000000007941 */ /* 0x000fea0003800000 */
.L_x_64:
[----:B-----5:R-:W-:Y:S01]  /*2ff0*/  HADD2.F32 R19, -RZ, R20.H0_H0 ;  /* 0x20000014ff137230 */ /* 0x020fe20000004100 */
[----:B------:R-:W-:Y:S01]  /*3000*/  ISETP.GT.AND P4, PT, R10, 0x29, PT ;  /* 0x000000290a00780c */ /* 0x000fe20003f84270 */
[----:B------:R-:W-:Y:S03]  /*3010*/  BSSY B0, `(.L_x_66) ;  /* 0x0000008000007945 */ /* 0x000fe60003800000 */
[----:B------:R-:W-:-:S04]  /*3020*/  FMUL R19, R19, R14 ;  /* 0x0000000e13137220 */ /* 0x000fc80000400000 */
[----:B------:R-:W-:-:S05]  /*3030*/  FFMA R19, R140, R11, R19 ;  /* 0x0000000b8c137223 */ /* 0x000fca0000000013 */
[----:B------:R-:W-:-:S05]  /*3040*/  F2FP.F16.F32.PACK_AB R19, RZ, R19 ;  /* 0x00000013ff13723e */ /* 0x000fca00000000ff */
[----:B------:R0:W-:Y:S01]  /*3050*/  @P0 STG.E.U16 desc[UR12][R2.64+0x50], R19 ;  /* 0x0000501302000986 */ /* 0x0001e2000c10150c */
[----:B------:R-:W-:-:S13]  /*3060*/  ISETP.GT.AND P0, PT, R0, RZ, P4 ;  /* 0x000000ff0000720c */ /* 0x000fda0002704270 */
[----:B0-----:R-:W-:Y:S05]  /*3070*/  @!P0 BRA `(.L_x_67) ;  /* 0x0000000000048947 */ /* 0x001fea0003800000 */
[----:B------:R0:W5:Y:S02]  /*3080*/  LDG.E.LTC128B.U16 R20, desc[UR12][R4.64+0x52] ;  /* 0x0000520c04147981 */ /* 0x000164000c1e1520 */
.L_x_67:
[----:B------:R-:W-:Y:S05]  /*3090*/  BSYNC B0 ;  /* 0x0000000000007941 */ /* 0x000fea0003800000 */
.L_x_66:
        /* <DEDUP_REMOVED lines=9> */
.L_x_69:
[----:B------:R-:W-:Y:S05]  /*3130*/  BSYNC B0 ;  /* 0x0000000000007941 */ /* 0x000fea0003800000 */
.L_x_68:
        /* <DEDUP_REMOVED lines=9> */
.L_x_71:
[----:B------:R-:W-:Y:S05]  /*31d0*/  BSYNC B0 ;  /* 0x0000000000007941 */ /* 0x000fea0003800000 */
.L_x_70:
        /* <DEDUP_REMOVED lines=10> */
.L_x_73:
[----:B------:R-:W-:Y:S05]  /*3280*/  BSYNC B0 ;  /* 0x0000000000007941 */ /* 0x000fea0003800000 */
.L_x_72:
        /* <DEDUP_REMOVED lines=10> */
.L_x_75:
[----:B------:R-:W-:Y:S05]  /*3330*/  BSYNC B0 ;  /* 0x0000000000007941 */ /* 0x000fea0003800000 */
.L_x_74:
        /* <DEDUP_REMOVED lines=9> */
.L_x_77:
[----:B------:R-:W-:Y:S05]  /*33d0*/  BSYNC B0 ;  /* 0x0000000000007941 */ /* 0x000fea0003800000 */
.L_x_76:
        /* <DEDUP_REMOVED lines=9> */
.L_x_79:
[----:B------:R-:W-:Y:S05]  /*3470*/  BSYNC B0 ;  /* 0x0000000000007941 */ /* 0x000fea0003800000 */
.L_x_78:
        /* <DEDUP_REMOVED lines=10> */
.L_x_81:
[----:B------:R-:W-:Y:S05]  /*3520*/  BSYNC B0 ;  /* 0x0000000000007941 */ /* 0x000fea0003800000 */
.L_x_80:
[----:B-----5:R-:W-:Y:S01]  /*3530*/  HADD2.F32 R19, -RZ, R20.H0_H0 ;  /* 0x20000014ff137230 */ /* 0x020fe20000004100 */
[----:B------:R-:W-:Y:S04]  /*3540*/  BSSY B0, `(.L_x_82) ;  /* 0x0000009000007945 */ /* 0x000fe80003800000 */
[----:B------:R-:W-:-:S04]  /*3550*/  FMUL R19, R19, R14 ;  /* 0x0000000e13137220 */ /* 0x000fc80000400000 */
[----:B------:R-:W-:-:S05]  /*3560*/  FFMA R19, R148, R11, R19 ;  /* 0x0000000b94137223 */ /* 0x000fca0000000013 */
[----:B------:R-:W-:-:S05]  /*3570*/  F2FP.F16.F32.PACK_AB R19, RZ, R19 ;  /* 0x00000013ff13723e */ /* 0x000fca00000000ff */
[----:B------:R0:W-:Y:S01]  /*3580*/  @P0 STG.E.U16 desc[UR12][R2.64+0x70], R19 ;  /* 0x0000701302000986 */ /* 0x0001e2000c10150c */
[----:B------:R-:W-:-:S04]  /*3590*/  ISETP.GT.AND P0, PT, R10, 0x39, PT ;  /* 0x000000390a00780c */ /* 0x000fc80003f04270 */
[----:B------:R-:W-:-:S13]  /*35a0*/  ISETP.GT.AND P5, PT, R0, RZ, P0 ;  /* 0x000000ff0000720c */ /* 0x000fda00007a4270 */
[----:B0-----:R-:W-:Y:S05]  /*35b0*/  @!P5 BRA `(.L_x_83) ;  /* 0x000000000004d947 */ /* 0x001fea0003800000 */
[----:B------:R0:W5:Y:S02]  /*35c0*/  LDG.E.LTC128B.U16 R20, desc[UR12][R4.64+0x72] ;  /* 0x0000720c04147981 */ /* 0x000164000c1e1520 */
.L_x_83:
[----:B------:R-:W-:Y:S05]  /*35d0*/  BSYNC B0 ;  /* 0x0000000000007941 */ /* 0x000fea0003800000 */
.L_x_82:
        /* <DEDUP_REMOVED lines=9> */
.L_x_85:
[----:B------:R-:W-:Y:S05]  /*3670*/  BSYNC B0 ;  /* 0x0000000000007941 */ /* 0x000fea0003800000 */
.L_x_84:
        /* <DEDUP_REMOVED lines=9> */
.L_x_87:
[----:B------:R-:W-:Y:S05]  /*3710*/  BSYNC B0 ;  /* 0x0000000000007941 */ /* 0x000fea0003800000 */
.L_x_86:
[----:B-----5:R-:W-:Y:S01]  /*3720*/  HADD2.F32 R19, -RZ, R20.H0_H0 ;  /* 0x20000014ff137230 */ /* 0x020fe20000004100 */
[----:B------:R-:W-:Y:S01]  /*3730*/  LOP3.LUT R123, R17, 0x10, RZ, 0xfc, !PT ;  /* 0x00000010117b7812 */ /* 0x000fe200078efcff */
[----:B------:R-:W-:Y:S02]  /*3740*/  USHF.L.U32 UR22, UR4, 0x7, URZ ;  /* 0x0000000704167899 */ /* 0x000fe4000800063f */
[----:B------:R-:W-:Y:S01]  /*3750*/  USHF.L.U64.HI UR4, UR4, 0x7, UR5 ;  /* 0x0000000704047899 */ /* 0x000fe20008010205 */
[----:B------:R-:W-:-:S04]  /*3760*/  FMUL R16, R19, R14 ;  /* 0x0000000e13107220 */ /* 0x000fc80000400000 */
[----:B------:R-:W-:-:S05]  /*3770*/  FFMA R16, R151, R11, R16 ;  /* 0x0000000b97107223 */ /* 0x000fca0000000010 */
[----:B------:R-:W-:-:S05]  /*3780*/  F2FP.F16.F32.PACK_AB R16, RZ, R16 ;  /* 0x00000010ff10723e */ /* 0x000fca00000000ff */
[----:B------:R1:W-:Y:S01]  /*3790*/  @P5 STG.E.U16 desc[UR12][R6.64+0x72], R16 ;  /* 0x0000721006005986 */ /* 0x0003e2000c10150c */
[----:B------:R-:W-:-:S05]  /*37a0*/  IADD3 R126, P5, R123, R2, RZ ;  /* 0x000000027b7e7210 */ /* 0x000fca0007fbe0ff */
[----:B------:R-:W-:Y:S01]  /*37b0*/  IMAD.X R127, R21, 0x1, R3, P5 ;  /* 0x00000001157f7824 */ /* 0x000fe200028e0603 */
[----:B------:R-:W-:-:S04]  /*37c0*/  IADD3 R18, P5, R4, UR22, RZ ;  /* 0x0000001604127c10 */ /* 0x000fc8000ffbe0ff */
[----:B------:R-:W-:Y:S02]  /*37d0*/  IADD3.X R19, R5, UR4, RZ, P5, !PT ;  /* 0x0000000405137c10 */ /* 0x000fe4000affe4ff */
[----:B------:R-:W-:-:S04]  /*37e0*/  ISETP.GT.AND P5, PT, R10, RZ, PT ;  /* 0x000000ff0a00720c */ /* 0x000fc80003fa4270 */
[----:B------:R-:W-:-:S13]  /*37f0*/  ISETP.GT.AND P5, PT, R0, 0x40, P5 ;  /* 0x000000400000780c */ /* 0x000fda0002fa4270 */
[----:B------:R-:W2:Y:S01]  /*3800*/  @P5 LDG.E.LTC128B.U16 R20, desc[UR12][R18.64] ;  /* 0x0000000c12145981 */ /* 0x000ea2000c1e1520 */
[----:B------:R-:W-:Y:S01]  /*3810*/  LOP3.LUT R121, R17, 0x12, RZ, 0xfc, !PT ;  /* 0x0000001211797812 */ /* 0x000fe200078efcff */
[----:B------:R-:W-:Y:S01]  /*3820*/  ULOP3.LUT UR21, UR22, 0x2, URZ, 0xfc, !UPT ;  /* 0x0000000216157892 */ /* 0x000fe2000f8efc3f */
[----:B--2---:R-:W-:-:S05]  /*3830*/  HADD2.F32 R23, -RZ, R20.H0_H0 ;  /* 0x20000014ff177230 */ /* 0x004fca0000004100 */
[----:B------:R-:W-:-:S04]  /*3840*/  FMUL R23, R23, R14 ;  /* 0x0000000e17177220 */ /* 0x000fc80000400000 */
[----:B------:R-:W-:-:S05]  /*3850*/  FFMA R23, R88, R11, R23 ;  /* 0x0000000b58177223 */ /* 0x000fca0000000017 */
[----:B------:R-:W-:-:S04]  /*3860*/  F2FP.F16.F32.PACK_AB R23, RZ, R23 ;  /* 0x00000017ff17723e */ /* 0x000fc800000000ff */
[----:B------:R-:W-:-:S05]  /*3870*/  PRMT R22, R23, 0x7610, R22 ;  /* 0x0000761017167816 */ /* 0x000fca0000000016 */
[----:B------:R2:W-:Y:S01]  /*3880*/  @P5 STG.E.U16 desc[UR12][R12.64], R22 ;  /* 0x000000160c005986 */ /* 0x0005e2000c10150c */
[----:B------:R-:W-:-:S05]  /*3890*/  IADD3 R128, P5, R121, R2, RZ ;  /* 0x0000000279807210 */ /* 0x000fca0007fbe0ff */
[----:B------:R-:W-:Y:S01]  /*38a0*/  IMAD.X R129, R21, 0x1, R3, P5 ;  /* 0x0000000115817824 */ /* 0x000fe200028e0603 */
[----:B------:R-:W-:-:S04]  /*38b0*/  IADD3 R130, P5, R4, UR21, RZ ;  /* 0x0000001504827c10 */ /* 0x000fc8000ffbe0ff */
[----:B------:R-:W-:Y:S02]  /*38c0*/  IADD3.X R131, R5, UR4, RZ, P5, !PT ;  /* 0x0000000405837c10 */ /* 0x000fe4000affe4ff */
[----:B------:R-:W-:-:S13]  /*38d0*/  ISETP.GT.AND P5, PT, R0, 0x40, P6 ;  /* 0x000000400000780c */ /* 0x000fda00037a4270 */
[----:B------:R-:W3:Y:S01]  /*38e0*/  @P5 LDG.E.LTC128B.U16 R20, desc[UR12][R130.64] ;  /* 0x0000000c82145981 */ /* 0x000ee2000c1e1520 */
[----:B------:R-:W-:Y:S01]  /*38f0*/  BSSY B0, `(.L_x_88) ;  /* 0x000000e000007945 */ /* 0x000fe20003800000 */
[----:B---3--:R-:W-:-:S05]  /*3900*/  HADD2.F32 R23, -RZ, R20.H0_H0 ;  /* 0x20000014ff177230 */ /* 0x008fca0000004100 */
[----:B-1----:R-:W-:-:S04]  /*3910*/  FMUL R16, R23, R14 ;  /* 0x0000000e17107220 */ /* 0x002fc80000400000 */
[----:B------:R-:W-:-:S05]  /*3920*/  FFMA R16, R89, R11, R16 ;  /* 0x0000000b59107223 */ /* 0x000fca0000000010 */
[----:B------:R-:W-:-:S05]  /*3930*/  F2FP.F16.F32.PACK_AB R16, RZ, R16 ;  /* 0x00000010ff10723e */ /* 0x000fca00000000ff */
[----:B------:R1:W-:Y:S01]  /*3940*/  @P5 STG.E.U16 desc[UR12][R124.64], R16 ;  /* 0x000000107c005986 */ /* 0x0003e2000c10150c */
[----:B------:R-:W-:-:S05]  /*3950*/  IADD3 R88, P5, R17, R6, RZ ;  /* 0x0000000611587210 */ /* 0x000fca0007fbe0ff */
[----:B------:R-:W-:Y:S01]  /*3960*/  IMAD.X R89, R21, 0x1, R7, P5 ;  /* 0x0000000115597824 */ /* 0x000fe200028e0607 */
[----:B--2---:R-:W-:-:S04]  /*3970*/  IADD3 R22, P5, R8, UR22, RZ ;  /* 0x0000001608167c10 */ /* 0x004fc8000ffbe0ff */
[----:B------:R-:W-:Y:S02]  /*3980*/  IADD3.X R23, R9, UR4, RZ, P5, !PT ;  /* 0x0000000409177c10 */ /* 0x000fe4000affe4ff */
[----:B------:R-:W-:-:S04]  /*3990*/  ISETP.GT.AND P5, PT, R10, RZ, PT ;  /* 0x000000ff0a00720c */ /* 0x000fc80003fa4270 */
[----:B------:R-:W-:-:S13]  /*39a0*/  ISETP.GT.AND P5, PT, R0, 0x48, P5 ;  /* 0x000000480000780c */ /* 0x000fda0002fa4270 */
[----:B-1----:R-:W-:Y:S05]  /*39b0*/  @!P5 BRA `(.L_x_89) ;  /* 0x000000000004d947 */ /* 0x002fea0003800000 */
[----:B------:R1:W5:Y:S02]  /*39c0*/  LDG.E.LTC128B.U16 R20, desc[UR12][R22.64] ;  /* 0x0000000c16147981 */ /* 0x000364000c1e1520 */
.L_x_89:
[----:B------:R-:W-:Y:S05]  /*39d0*/  BSYNC B0 ;  /* 0x0000000000007941 */ /* 0x000fea0003800000 */
.L_x_88:
[----:B-----5:R-:W-:Y:S01]  /*39e0*/  HADD2.F32 R125, -RZ, R20.H0_H0 ;  /* 0x20000014ff7d7230 */ /* 0x020fe20000004100 */
[----:B------:R-:W-:Y:S04]  /*39f0*/  BSSY B0, `(.L_x_90) ;  /* 0x000000c000007945 */ /* 0x000fe80003800000 */
[----:B------:R-:W-:-:S04]  /*3a00*/  FMUL R125, R125, R14 ;  /* 0x0000000e7d7d7220 */ /* 0x000fc80000400000 */
[----:B------:R-:W-:-:S05]  /*3a10*/  FFMA R125, R90, R11, R125 ;  /* 0x0000000b5a7d7223 */ /* 0x000fca000000007d */
[----:B------:R-:W-:-:S05]  /*3a20*/  F2FP.F16.F32.PACK_AB R125, RZ, R125 ;  /* 0x0000007dff7d723e */ /* 0x000fca00000000ff */
[----:B------:R2:W-:Y:S01]  /*3a30*/  @P5 STG.E.U16 desc[UR12][R88.64], R125 ;  /* 0x0000007d58005986 */ /* 0x0005e2000c10150c */
[----:B------:R-:W-:-:S05]  /*3a40*/  IADD3 R132, P5, R15, R6, RZ ;  /* 0x000000060f847210 */ /* 0x000fca0007fbe0ff */
[----:B------:R-:W-:Y:S01]  /*3a50*/  IMAD.X R133, R21, 0x1, R7, P5 ;  /* 0x0000000115857824 */ /* 0x000fe200028e0607 */
[----:B------:R-:W-:-:S13]  /*3a60*/  ISETP.GT.AND P5, PT, R0, 0x48, P6 ;  /* 0x000000480000780c */ /* 0x000fda00037a4270 */
[----:B--2---:R-:W-:Y:S05]  /*3a70*/  @!P5 BRA `(.L_x_91) ;  /* 0x00000000000cd947 */ /* 0x004fea0003800000 */
[----:B------:R-:W-:-:S04]  /*3a80*/  IADD3 R124, P6, R8, UR21, RZ ;  /* 0x00000015087c7c10 */ /* 0x000fc8000ffde0ff */
[----:B------:R-:W-:-:S05]  /*3a90*/  IADD3.X R125, R9, UR4, RZ, P6, !PT ;  /* 0x00000004097d7c10 */ /* 0x000fca000b7fe4ff */
[----:B------:R2:W5:Y:S04]  /*3aa0*/  LDG.E.LTC128B.U16 R20, desc[UR12][R124.64] ;  /* 0x0000000c7c147981 */ /* 0x000568000c1e1520 */
.L_x_91:
[----:B------:R-:W-:Y:S05]  /*3ab0*/  BSYNC B0 ;  /* 0x0000000000007941 */ /* 0x000fea0003800000 */
.L_x_90:
[----:B--2--5:R-:W-:Y:S01]  /*3ac0*/  HADD2.F32 R125, -RZ, R20.H0_H0 ;  /* 0x20000014ff7d7230 */ /* 0x024fe20000004100 */
[----:B------:R-:W-:Y:S01]  /*3ad0*/  ULOP3.LUT UR20, UR22, 0x10, URZ, 0xfc, !UPT ;  /* 0x0000001016147892 */ /* 0x000fe2000f8efc3f */
[----:B------:R-:W-:-:S03]  /*3ae0*/  ISETP.GT.AND P6, PT, R10, 0x8, PT ;  /* 0x000000080a00780c */ /* 0x000fc60003fc4270 */
[----:B------:R-:W-:-:S04]  /*3af0*/  FMUL R16, R125, R14 ;  /* 0x0000000e7d107220 */ /* 0x000fc80000400000 */
[----:B------:R-:W-:Y:S01]  /*3b00*/  FFMA R16, R91, R11, R16 ;  /* 0x0000000b5b107223 */ /* 0x000fe20000000010 */
[----:B------:R-:W-:-:S04]  /*3b10*/  LOP3.LUT R91, R17, 0x20, RZ, 0xfc, !PT ;  /* 0x00000020115b7812 */ /* 0x000fc800078efcff */
[----:B------:R-:W-:-:S05]  /*3b20*/  F2FP.F16.F32.PACK_AB R16, RZ, R16 ;  /* 0x00000010ff10723e */ /* 0x000fca00000000ff */
[----:B------:R2:W-:Y:S01]  /*3b30*/  @P5 STG.E.U16 desc[UR12][R132.64], R16 ;  /* 0x0000001084005986 */ /* 0x0005e2000c10150c */
[----:B------:R-:W-:-:S05]  /*3b40*/  IADD3 R130, P5, R91, R2, RZ ;  /* 0x000000025b827210 */ /* 0x000fca0007fbe0ff */
[----:B------:R-:W-:Y:S01]  /*3b50*/  IMAD.X R131, R21, 0x1, R3, P5 ;  /* 0x0000000115837824 */ /* 0x000fe200028e0603 */
[----:B------:R-:W-:-:S04]  /*3b60*/  IADD3 R134, P5, R4, UR20, RZ ;  /* 0x0000001404867c10 */ /* 0x000fc8000ffbe0ff */
[----:B------:R-:W-:Y:S02]  /*3b70*/  IADD3.X R135, R5, UR4, RZ, P5, !PT ;  /* 0x0000000405877c10 */ /* 0x000fe4000affe4ff */
[----:B------:R-:W-:-:S13]  /*3b80*/  ISETP.GT.AND P5, PT, R0, 0x40, P6 ;  /* 0x000000400000780c */ /* 0x000fda00037a4270 */
[----:B------:R-:W3:Y:S01]  /*3b90*/  @P5 LDG.E.LTC128B.U16 R20, desc[UR12][R134.64] ;  /* 0x0000000c86145981 */ /* 0x000ee2000c1e1520 */
[----:B------:R-:W-:Y:S01]  /*3ba0*/  ULOP3.LUT UR19, UR22, 0x12, URZ, 0xfc, !UPT ;  /* 0x0000001216137892 */ /* 0x000fe2000f8efc3f */
[----:B---3--:R-:W-:-:S05]  /*3bb0*/  HADD2.F32 R125, -RZ, R20.H0_H0 ;  /* 0x20000014ff7d7230 */ /* 0x008fca0000004100 */
[----:B------:R-:W-:-:S04]  /*3bc0*/  FMUL R125, R125, R14 ;  /* 0x0000000e7d7d7220 */ /* 0x000fc80000400000 */
[----:B------:R-:W-:-:S05]  /*3bd0*/  FFMA R125, R92, R11, R125 ;  /* 0x0000000b5c7d7223 */ /* 0x000fca000000007d */
[----:B------:R-:W-:-:S04]  /*3be0*/  F2FP.F16.F32.PACK_AB R125, RZ, R125 ;  /* 0x0000007dff7d723e */ /* 0x000fc800000000ff */
[----:B------:R-:W-:Y:S02]  /*3bf0*/  PRMT R90, R125, 0x7610, R90 ;  /* 0x000076107d5a7816 */ /* 0x000fe4000000005a */
[----:B------:R-:W-:-:S03]  /*3c00*/  LOP3.LUT R125, R17, 0x22, RZ, 0xfc, !PT ;  /* 0x00000022117d7812 */ /* 0x000fc600078efcff */
[----:B------:R3:W-:Y:S01]  /*3c10*/  @P5 STG.E.U16 desc[UR12][R126.64], R90 ;  /* 0x0000005a7e005986 */ /* 0x0007e2000c10150c */
[----:B--2---:R-:W-:-:S05]  /*3c20*/  IADD3 R132, P5, R125, R2, RZ ;  /* 0x000000027d847210 */ /* 0x004fca0007fbe0ff */
[----:B------:R-:W-:Y:S01]  /*3c30*/  IMAD.X R133, R21, 0x1, R3, P5 ;  /* 0x0000000115857824 */ /* 0x000fe200028e0603 */
[----:B------:R-:W-:-:S04]  /*3c40*/  IADD3 R134, P5, R4, UR19, RZ ;  /* 0x0000001304867c10 */ /* 0x000fc8000ffbe0ff */
[----:B------:R-:W-:Y:S02]  /*3c50*/  IADD3.X R135, R5, UR4, RZ, P5, !PT ;  /* 0x0000000405877c10 */ /* 0x000fe4000affe4ff */
[----:B------:R-:W-:-:S04]  /*3c60*/  ISETP.GT.AND P5, PT, R10, 0x9, PT ;  /* 0x000000090a00780c */ /* 0x000fc80003fa4270 */
[----:B------:R-:W-:-:S13]  /*3c70*/  ISETP.GT.AND P5, PT, R0, 0x40, P5 ;  /* 0x000000400000780c */ /* 0x000fda0002fa4270 */
[----:B------:R-:W2:Y:S01]  /*3c80*/  @P5 LDG.E.LTC128B.U16 R20, desc[UR12][R134.64] ;  /* 0x0000000c86145981 */ /* 0x000ea2000c1e1520 */
[----:B------:R-:W-:Y:S01]  /*3c90*/  BSSY B0, `(.L_x_92) ;  /* 0x000000d000007945 */ /* 0x000fe20003800000 */
[----:B--2---:R-:W-:-:S05]  /*3ca0*/  HADD2.F32 R137, -RZ, R20.H0_H0 ;  /* 0x20000014ff897230 */ /* 0x004fca0000004100 */
[----:B------:R-:W-:-:S04]  /*3cb0*/  FMUL R16, R137, R14 ;  /* 0x0000000e89107220 */ /* 0x000fc80000400000 */
[----:B------:R-:W-:-:S05]  /*3cc0*/  FFMA R16, R93, R11, R16 ;  /* 0x0000000b5d107223 */ /* 0x000fca0000000010 */
[----:B------:R-:W-:-:S05]  /*3cd0*/  F2FP.F16.F32.PACK_AB R16, RZ, R16 ;  /* 0x00000010ff10723e */ /* 0x000fca00000000ff */
[----:B------:R2:W-:Y:S01]  /*3ce0*/  @P5 STG.E.U16 desc[UR12][R128.64], R16 ;  /* 0x0000001080005986 */ /* 0x0005e2000c10150c */
[----:B---3--:R-:W-:-:S05]  /*3cf0*/  IADD3 R126, P5, R123, R6, RZ ;  /* 0x000000067b7e7210 */ /* 0x008fca0007fbe0ff */
[----:B------:R-:W-:Y:S01]  /*3d00*/  IMAD.X R127, R21, 0x1, R7, P5 ;  /* 0x00000001157f7824 */ /* 0x000fe200028e0607 */
[----:B------:R-:W-:-:S13]  /*3d10*/  ISETP.GT.AND P5, PT, R0, 0x48, P6 ;  /* 0x000000480000780c */ /* 0x000fda00037a4270 */
[----:B--2---:R-:W-:Y:S05]  /*3d20*/  @!P5 BRA `(.L_x_93) ;  /* 0x00000000000cd947 */ /* 0x004fea0003800000 */
[----:B------:R-:W-:-:S04]  /*3d30*/  IADD3 R92, P6, R8, UR20, RZ ;  /* 0x00000014085c7c10 */ /* 0x000fc8000ffde0ff */
[----:B------:R-:W-:-:S05]  /*3d40*/  IADD3.X R93, R9, UR4, RZ, P6, !PT ;  /* 0x00000004095d7c10 */ /* 0x000fca000b7fe4ff */
[----:B------:R2:W5:Y:S04]  /*3d50*/  LDG.E.LTC128B.U16 R20, desc[UR12][R92.64] ;  /* 0x0000000c5c147981 */ /* 0x000568000c1e1520 */
.L_x_93:
[----:B------:R-:W-:Y:S05]  /*3d60*/  BSYNC B0 ;  /* 0x0000000000007941 */ /* 0x000fea0003800000 */
.L_x_92:
[----:B--2--5:R-:W-:Y:S01]  /*3d70*/  HADD2.F32 R93, -RZ, R20.H0_H0 ;  /* 0x20000014ff5d7230 */ /* 0x024fe20000004100 */
[----:B------:R-:W-:Y:S01]  /*3d80*/  ISETP.GT.AND P6, PT, R10, 0x9, PT ;  /* 0x000000090a00780c */ /* 0x000fe20003fc4270 */
[----:B------:R-:W-:Y:S03]  /*3d90*/  BSSY B0, `(.L_x_94) ;  /* 0x000000c000007945 */ /* 0x000fe60003800000 */
        /* <DEDUP_REMOVED lines=11> */
.L_x_95:
[----:B------:R-:W-:Y:S05]  /*3e50*/  BSYNC B0 ;  /* 0x0000000000007941 */ /* 0x000fea0003800000 */
.L_x_94:
[----:B--2--5:R-:W-:Y:S01]  /*3e60*/  HADD2.F32 R93, -RZ, R20.H0_H0 ;  /* 0x20000014ff5d7230 */ /* 0x024fe20000004100 */
[----:B------:R-:W-:Y:S01]  /*3e70*/  ULOP3.LUT UR18, UR22, 0x20, URZ, 0xfc, !UPT ;  /* 0x0000002016127892 */ /* 0x000fe2000f8efc3f */
[----:B------:R-:W-:-:S03]  /*3e80*/  ISETP.GT.AND P6, PT, R10, 0x10, PT ;  /* 0x000000100a00780c */ /* 0x000fc60003fc4270 */
[----:B------:R-:W-:Y:S01]  /*3e90*/  FMUL R16, R93, R14 ;  /* 0x0000000e5d107220 */ /* 0x000fe20000400000 */
[----:B------:R-:W-:-:S03]  /*3ea0*/  LOP3.LUT R93, R17, 0x30, RZ, 0xfc, !PT ;  /* 0x00000030115d7812 */ /* 0x000fc600078efcff */
[----:B------:R-:W-:-:S05]  /*3eb0*/  FFMA R16, R95, R11, R16 ;  /* 0x0000000b5f107223 */ /* 0x000fca0000000010 */
        /* <DEDUP_REMOVED lines=36> */
.L_x_97:
[----:B------:R-:W-:Y:S05]  /*4100*/  BSYNC B0 ;  /* 0x0000000000007941 */ /* 0x000fea0003800000 */
.L_x_96:
        /* <DEDUP_REMOVED lines=14> */
.L_x_99:
[----:B------:R-:W-:Y:S05]  /*41f0*/  BSYNC B0 ;  /* 0x0000000000007941 */ /* 0x000fea0003800000 */
.L_x_98:
        /* <DEDUP_REMOVED lines=42> */
.L_x_101:
[----:B------:R-:W-:Y:S05]  /*44a0*/  BSYNC B0 ;  /* 0x0000000000007941 */ /* 0x000fea0003800000 */
.L_x_100:
        /* <DEDUP_REMOVED lines=14> */
.L_x_103:
[----:B------:R-:W-:Y:S05]  /*4590*/  BSYNC B0 ;  /* 0x0000000000007941 */ /* 0x000fea0003800000 */
.L_x_102:
        /* <DEDUP_REMOVED lines=42> */
.L_x_105:
[----:B------:R-:W-:Y:S05]  /*4840*/  BSYNC B0 ;  /* 0x0000000000007941 */ /* 0x000fea0003800000 */
.L_x_104:
        /* <DEDUP_REMOVED lines=14> */
.L_x_107:
[----:B------:R-:W-:Y:S05]  /*4930*/  BSYNC B0 ;  /* 0x0000000000007941 */ /* 0x000fea0003800000 */
.L_x_106:
        /* <DEDUP_REMOVED lines=41> */
.L_x_109:
[----:B------:R-:W-:Y:S05]  /*4bd0*/  BSYNC B0 ;  /* 0x0000000000007941 */ /* 0x000fea0003800000 */
.L_x_108:
[----:B--2--5:R-:W-:Y:S01]  /*4be0*/  HADD2.F32 R109, -RZ, R20.H0_H0 ;  /* 0x20000014ff6d7230 */ /* 0x024fe20000004100 */
        /* <DEDUP_REMOVED lines=12> */
.L_x_111:
[----:B------:R-:W-:Y:S05]  /*4cb0*/  BSYNC B0 ;  /* 0x0000000000007941 */ /* 0x000fea0003800000 */
.L_x_110:
[----:B--2--5:R-:W-:Y:S01]  /*4cc0*/  HADD2.F32 R109, -RZ, R20.H0_H0 ;  /* 0x20000014ff6d7230 */ /* 0x024fe20000004100 */
[----:B------:R-:W-:-:S04]  /*4cd0*/  ULOP3.LUT UR8, UR22, 0x60, URZ, 0xfc, !UPT ;  /* 0x0000006016087892 */ /* 0x000fc8000f8efc3f */
        /* <DEDUP_REMOVED lines=31> */
[----:B------:R-:W-:-:S05]  /*4ed0*/  IADD3 R112, P5, R105, R6, RZ ;  /* 0x0000000669707210 */ /* 0x000fca0007fbe0ff */
[----:B------:R-:W-:Y:S01]  /*4ee0*/  IMAD.X R113, R21, 0x1, R7, P5 ;  /* 0x0000000115717824 */ /* 0x000fe200028e0607 */
[----:B------:R-:W-:-:S13]  /*4ef0*/  ISETP.GT.AND P5, PT, R0, 0x48, P3 ;  /* 0x000000480000780c */ /* 0x000fda0001fa4270 */
[----:B---3--:R-:W-:Y:S05]  /*4f00*/  @!P5 BRA `(.L_x_113) ;  /* 0x00000000000cd947 */ /* 0x008fea0003800000 */
[----:B------:R-:W-:-:S04]  /*4f10*/  IADD3 R2, P6, R8, UR8, RZ ;  /* 0x0000000808027c10 */ /* 0x000fc8000ffde0ff */
[----:B------:R-:W-:-:S05]  /*4f20*/  IADD3.X R3, R9, UR4, RZ, P6, !PT ;  /* 0x0000000409037c10 */ /* 0x000fca000b7fe4ff */
[----:B------:R2:W5:Y:S04]  /*4f30*/  LDG.E.LTC128B.U16 R20, desc[UR12][R2.64] ;  /* 0x0000000c02147981 */ /* 0x000568000c1e1520 */
.L_x_113:
[----:B------:R-:W-:Y:S05]  /*4f40*/  BSYNC B0 ;  /* 0x0000000000007941 */ /* 0x000fea0003800000 */
.L_x_112:
        /* <DEDUP_REMOVED lines=13> */
.L_x_115:
[----:B------:R-:W-:Y:S05]  /*5020*/  BSYNC B0 ;  /* 0x0000000000007941 */ /* 0x000fea0003800000 */
.L_x_114:
[----:B--2--5:R-:W-:Y:S01]  /*5030*/  HADD2.F32 R3, -RZ, R20.H0_H0 ;  /* 0x20000014ff037230 */ /* 0x024fe20000004100 */
[----:B------:R-:W-:-:S04]  /*5040*/  ULOP3.LUT UR6, UR22, 0x70, URZ, 0xfc, !UPT ;  /* 0x0000007016067892 */ /* 0x000fc8000f8efc3f */
        /* <DEDUP_REMOVED lines=8> */
[----:B--2---:R-:W-:Y:S02]  /*50d0*/  IADD3.X R3, R5, UR4, RZ, P5, !PT ;  /* 0x0000000405037c10 */ /* 0x004fe4000affe4ff */
[----:B------:R-:W-:-:S13]  /*50e0*/  ISETP.GT.AND P5, PT, R0, 0x40, P1 ;  /* 0x000000400000780c */ /* 0x000fda0000fa4270 */
[----:B------:R-:W2:Y:S01]  /*50f0*/  @P5 LDG.E.LTC128B.U16 R20, desc[UR12][R2.64] ;  /* 0x0000000c02145981 */ /* 0x000ea2000c1e1520 */
[----:B------:R-:W-:Y:S01]  /*5100*/  ULOP3.LUT UR5, UR22, 0x72, URZ, 0xfc, !UPT ;  /* 0x0000007216057892 */ /* 0x000fe2000f8efc3f */
[----:B--2---:R-:W-:-:S05]  /*5110*/  HADD2.F32 R115, -RZ, R20.H0_H0 ;  /* 0x20000014ff737230 */ /* 0x004fca0000004100 */
[----:B------:R-:W-:-:S04]  /*5120*/  FMUL R115, R115, R14 ;  /* 0x0000000e73737220 */ /* 0x000fc80000400000 */
[----:B------:R-:W-:-:S05]  /*5130*/  FFMA R115, R116, R11, R115 ;  /* 0x0000000b74737223 */ /* 0x000fca0000000073 */
[----:B------:R-:W-:-:S05]  /*5140*/  F2FP.F16.F32.PACK_AB R115, RZ, R115 ;  /* 0x00000073ff73723e */ /* 0x000fca00000000ff */
[----:B------:R-:W-:Y:S01]  /*5150*/  @P5 STG.E.U16 desc[UR12][R126.64], R115 ;  /* 0x000000737e005986 */ /* 0x000fe2000c10150c */
[----:B------:R-:W-:-:S05]  /*5160*/  IADD3 R6, P5, R111, R6, RZ ;  /* 0x000000066f067210 */ /* 0x000fca0007fbe0ff */
[----:B------:R-:W-:Y:S01]  /*5170*/  IMAD.X R7, R21, 0x1, R7, P5 ;  /* 0x0000000115077824 */ /* 0x000fe200028e0607 */
[----:B----4-:R-:W-:-:S04]  /*5180*/  IADD3 R4, P5, R4, UR5, RZ ;  /* 0x0000000504047c10 */ /* 0x010fc8000ffbe0ff */
[----:B------:R-:W-:Y:S02]  /*5190*/  IADD3.X R5, R5, UR4, RZ, P5, !PT ;  /* 0x0000000405057c10 */ /* 0x000fe4000affe4ff */
[----:B------:R-:W-:-:S13]  /*51a0*/  ISETP.GT.AND P5, PT, R0, 0x40, P0 ;  /* 0x000000400000780c */ /* 0x000fda00007a4270 */
[----:B------:R-:W2:Y:S01]  /*51b0*/  @P5 LDG.E.LTC128B.U16 R20, desc[UR12][R4.64] ;  /* 0x0000000c04145981 */ /* 0x000ea2000c1e1520 */
[----:B------:R-:W-:Y:S01]  /*51c0*/  BSSY B0, `(.L_x_116) ;  /* 0x000000e000007945 */ /* 0x000fe20003800000 */
[----:B--2---:R-:W-:-:S05]  /*51d0*/  HADD2.F32 R3, -RZ, R20.H0_H0 ;  /* 0x20000014ff037230 */ /* 0x004fca0000004100 */
[----:B------:R-:W-:-:S04]  /*51e0*/  FMUL R2, R3, R14 ;  /* 0x0000000e03027220 */ /* 0x000fc80000400000 */
[----:B------:R-:W-:-:S05]  /*51f0*/  FFMA R2, R117, R11, R2 ;  /* 0x0000000b75027223 */ /* 0x000fca0000000002 */
[----:B------:R-:W-:-:S04]  /*5200*/  F2FP.F16.F32.PACK_AB R2, RZ, R2 ;  /* 0x00000002ff02723e */ /* 0x000fc800000000ff */
[----:B------:R-:W-:-:S05]  /*5210*/  PRMT R3, R2, 0x7610, R3 ;  /* 0x0000761002037816 */ /* 0x000fca0000000003 */
[----:B------:R2:W-:Y:S01]  /*5220*/  @P5 STG.E.U16 desc[UR12][R128.64], R3 ;  /* 0x0000000380005986 */ /* 0x0005e2000c10150c */
[----:B------:R-:W-:-:S05]  /*5230*/  IADD3 R2, P5, R12, R17, RZ ;  /* 0x000000110c027210 */ /* 0x000fca0007fbe0ff */
[----:B--2---:R-:W-:Y:S01]  /*5240*/  IMAD.X R3, R13, 0x1, R21, P5 ;  /* 0x000000010d037824 */ /* 0x004fe200028e0615 */
[----:B------:R-:W-:-:S13]  /*5250*/  ISETP.GT.AND P5, PT, R0, 0x48, P1 ;  /* 0x000000480000780c */ /* 0x000fda0000fa4270 */
[----:B------:R-:W-:Y:S05]  /*5260*/  @!P5 BRA `(.L_x_117) ;  /* 0x00000000000cd947 */ /* 0x000fea0003800000 */
[----:B------:R-:W-:-:S04]  /*5270*/  IADD3 R4, P6, R8, UR6, RZ ;  /* 0x0000000608047c10 */ /* 0x000fc8000ffde0ff */
[----:B------:R-:W-:-:S05]  /*5280*/  IADD3.X R5, R9, UR4, RZ, P6, !PT ;  /* 0x0000000409057c10 */ /* 0x000fca000b7fe4ff */
[----:B------:R2:W5:Y:S04]  /*5290*/  LDG.E.LTC128B.U16 R20, desc[UR12][R4.64] ;  /* 0x0000000c04147981 */ /* 0x000568000c1e1520 */
.L_x_117:
[----:B------:R-:W-:Y:S05]  /*52a0*/  BSYNC B0 ;  /* 0x0000000000007941 */ /* 0x000fea0003800000 */
.L_x_116:
        /* <DEDUP_REMOVED lines=8> */
[----:B------:R-:W-:-:S04]  /*5330*/  IADD3 R4, P5, R8, UR5, RZ ;  /* 0x0000000508047c10 */ /* 0x000fc8000ffbe0ff */
[----:B--2---:R-:W-:Y:S02]  /*5340*/  IADD3.X R5, R9, UR4, RZ, P5, !PT ;  /* 0x0000000409057c10 */ /* 0x004fe4000affe4ff */
[----:B------:R-:W-:-:S13]  /*5350*/  ISETP.GT.AND P5, PT, R0, 0x48, P0 ;  /* 0x000000480000780c */ /* 0x000fda00007a4270 */
[----:B------:R-:W-:Y:S05]  /*5360*/  @!P5 BRA `(.L_x_119) ;  /* 0x000000000004d947 */ /* 0x000fea0003800000 */
[----:B------:R2:W5:Y:S02]  /*5370*/  LDG.E.LTC128B.U16 R20, desc[UR12][R4.64] ;  /* 0x0000000c04147981 */ /* 0x000564000c1e1520 */
.L_x_119:
[----:B------:R-:W-:Y:S05]  /*5380*/  BSYNC B0 ;  /* 0x0000000000007941 */ /* 0x000fea0003800000 */
.L_x_118:
[----:B--2--5:R-:W-:Y:S01]  /*5390*/  HADD2.F32 R5, -RZ, R20.H0_H0 ;  /* 0x20000014ff057230 */ /* 0x024fe20000004100 */
[----:B------:R-:W-:Y:S01]  /*53a0*/  ISETP.GT.AND P6, PT, R10, RZ, PT ;  /* 0x000000ff0a00720c */ /* 0x000fe20003fc4270 */
[----:B------:R-:W-:Y:S03]  /*53b0*/  BSSY B0, `(.L_x_120) ;  /* 0x000000d000007945 */ /* 0x000fe60003800000 */
        /* <DEDUP_REMOVED lines=12> */
.L_x_121:
[----:B------:R-:W-:Y:S05]  /*5480*/  BSYNC B0 ;  /* 0x0000000000007941 */ /* 0x000fea0003800000 */
.L_x_120:
[----:B-----5:R-:W-:Y:S01]  /*5490*/  HADD2.F32 R7, -RZ, R20.H0_H0 ;  /* 0x20000014ff077230 */ /* 0x020fe20000004100 */
        /* <DEDUP_REMOVED lines=13> */
.L_x_123:
[----:B------:R-:W-:Y:S05]  /*5570*/  BSYNC B0 ;  /* 0x0000000000007941 */ /* 0x000fea0003800000 */
.L_x_122:
[----:B---3-5:R-:W-:Y:S01]  /*5580*/  HADD2.F32 R7, -RZ, R20.H0_H0 ;  /* 0x20000014ff077230 */ /* 0x028fe20000004100 */
        /* <DEDUP_REMOVED lines=8> */
[----:B---3--:R-:W-:Y:S01]  /*5610*/  IMAD.X R7, R89, 0x1, R21, P5 ;  /* 0x0000000159077824 */ /* 0x008fe200028e0615 */
[----:B0-----:R-:W-:-:S04]  /*5620*/  IADD3 R8, P5, R22, UR22, RZ ;  /* 0x0000001616087c10 */ /* 0x001fc8000ffbe0ff */
[----:B------:R-:W-:Y:S02]  /*5630*/  IADD3.X R9, R23, UR4, RZ, P5, !PT ;  /* 0x0000000417097c10 */ /* 0x000fe4000affe4ff */
[----:B------:R-:W-:-:S13]  /*5640*/  ISETP.GT.AND P5, PT, R0, 0x88, P6 ;  /* 0x000000880000780c */ /* 0x000fda00037a4270 */
[----:B------:R-:W-:Y:S05]  /*5650*/  @!P5 BRA `(.L_x_125) ;  /* 0x000000000004d947 */ /* 0x000fea0003800000 */
[----:B------:R0:W5:Y:S02]  /*5660*/  LDG.E.LTC128B.U16 R20, desc[UR12][R8.64] ;  /* 0x0000000c08147981 */ /* 0x000164000c1e1520 */
.L_x_125:
[----:B------:R-:W-:Y:S05]  /*5670*/  BSYNC B0 ;  /* 0x0000000000007941 */ /* 0x000fea0003800000 */
.L_x_124:
        /* <DEDUP_REMOVED lines=14> */
.L_x_127:
[----:B------:R-:W-:Y:S05]  /*5760*/  BSYNC B0 ;  /* 0x0000000000007941 */ /* 0x000fea0003800000 */
.L_x_126:
[----:B---3-5:R-:W-:Y:S01]  /*5770*/  HADD2.F32 R57, -RZ, R20.H0_H0 ;  /* 0x20000014ff397230 */ /* 0x028fe20000004100 */
        /* <DEDUP_REMOVED lines=13> */
.L_x_129:
[----:B------:R-:W-:Y:S05]  /*5850*/  BSYNC B0 ;  /* 0x0000000000007941 */ /* 0x000fea0003800000 */
.L_x_128:
        /* <DEDUP_REMOVED lines=8> */
[----:B---3--:R-:W-:Y:S01]  /*58e0*/  IMAD.X R59, R13, 0x1, R21, P5 ;  /* 0x000000010d3b7824 */ /* 0x008fe200028e0615 */
[----:B------:R-:W-:-:S13]  /*58f0*/  ISETP.GT.AND P5, PT, R0, 0x80, P6 ;  /* 0x000000800000780c */ /* 0x000fda00037a4270 */
[----:B------:R-:W-:Y:S05]  /*5900*/  @!P5 BRA `(.L_x_131) ;  /* 0x00000000000cd947 */ /* 0x000fea0003800000 */
[----:B------:R-:W-:-:S04]  /*5910*/  IADD3 R112, P6, R18, UR19, RZ ;  /* 0x0000001312707c10 */ /* 0x000fc8000ffde0ff */
[----:B------:R-:W-:-:S05]  /*5920*/  IADD3.X R113, R19, UR4, RZ, P6, !PT ;  /* 0x0000000413717c10 */ /* 0x000fca000b7fe4ff */
[----:B------:R3:W5:Y:S04]  /*5930*/  LDG.E.LTC128B.U16 R20, desc[UR12][R112.64] ;  /* 0x0000000c70147981 */ /* 0x000768000c1e1520 */
.L_x_131:
[----:B------:R-:W-:Y:S05]  /*5940*/  BSYNC B0 ;  /* 0x0000000000007941 */ /* 0x000fea0003800000 */
.L_x_130:
        /* <DEDUP_REMOVED lines=14> */
.L_x_133:
[----:B------:R-:W-:Y:S05]  /*5a30*/  BSYNC B0 ;  /* 0x0000000000007941 */ /* 0x000fea0003800000 */
.L_x_132:
        /* <DEDUP_REMOVED lines=14> */
.L_x_135:
[----:B------:R-:W-:Y:S05]  /*5b20*/  BSYNC B0 ;  /* 0x0000000000007941 */ /* 0x000fea0003800000 */
.L_x_134:
        /* <DEDUP_REMOVED lines=14> */
.L_x_137:
[----:B------:R-:W-:Y:S05]  /*5c10*/  BSYNC B0 ;  /* 0x0000000000007941 */ /* 0x000fea0003800000 */
.L_x_136:
        /* <DEDUP_REMOVED lines=14> */
.L_x_139:
[----:B------:R-:W-:Y:S05]  /*5d00*/  BSYNC B0 ;  /* 0x0000000000007941 */ /* 0x000fea0003800000 */
.L_x_138:
        /* <DEDUP_REMOVED lines=14> */
.L_x_141:
[----:B------:R-:W-:Y:S05]  /*5df0*/  BSYNC B0 ;  /* 0x0000000000007941 */ /* 0x000fea0003800000 */
.L_x_140:
        /* <DEDUP_REMOVED lines=14> */
.L_x_143:
[----:B------:R-:W-:Y:S05]  /*5ee0*/  BSYNC B0 ;  /* 0x0000000000007941 */ /* 0x000fea0003800000 */
.L_x_142:
        /* <DEDUP_REMOVED lines=14> */
.L_x_145:
[----:B------:R-:W-:Y:S05]  /*5fd0*/  BSYNC B0 ;  /* 0x0000000000007941 */ /* 0x000fea0003800000 */
.L_x_144:
        /* <DEDUP_REMOVED lines=14> */
.L_x_147:
[----:B------:R-:W-:Y:S05]  /*60c0*/  BSYNC B0 ;  /* 0x0000000000007941 */ /* 0x000fea0003800000 */
.L_x_146:
        /* <DEDUP_REMOVED lines=14> */
.L_x_149:
[----:B------:R-:W-:Y:S05]  /*61b0*/  BSYNC B0 ;  /* 0x0000000000007941 */ /* 0x000fea0003800000 */
.L_x_148:
        /* <DEDUP_REMOVED lines=14> */
.L_x_151:
[----:B------:R-:W-:Y:S05]  /*62a0*/  BSYNC B0 ;  /* 0x0000000000007941 */ /* 0x000fea0003800000 */
.L_x_150:
        /* <DEDUP_REMOVED lines=14> */
.L_x_153:
[----:B------:R-:W-:Y:S05]  /*6390*/  BSYNC B0 ;  /* 0x0000000000007941 */ /* 0x000fea0003800000 */
.L_x_152:
        /* <DEDUP_REMOVED lines=14> */
.L_x_155:
[----:B------:R-:W-:Y:S05]  /*6480*/  BSYNC B0 ;  /* 0x0000000000007941 */ /* 0x000fea0003800000 */
.L_x_154:
        /* <DEDUP_REMOVED lines=14> */
.L_x_157:
[----:B------:R-:W-:Y:S05]  /*6570*/  BSYNC B0 ;  /* 0x0000000000007941 */ /* 0x000fea0003800000 */
.L_x_156:
        /* <DEDUP_REMOVED lines=14> */
.L_x_159:
[----:B------:R-:W-:Y:S05]  /*6660*/  BSYNC B0 ;  /* 0x0000000000007941 */ /* 0x000fea0003800000 */
.L_x_158:
        /* <DEDUP_REMOVED lines=14> */
.L_x_161:
[----:B------:R-:W-:Y:S05]  /*6750*/  BSYNC B0 ;  /* 0x0000000000007941 */ /* 0x000fea0003800000 */
.L_x_160:
[----:B---3-5:R-:W-:Y:S01]  /*6760*/  HADD2.F32 R59, -RZ, R20.H0_H0 ;  /* 0x20000014ff3b7230 */ /* 0x028fe20000004100 */
[----:B------:R-:W-:Y:S04]  /*6770*/  BSSY B0, `(.L_x_162) ;  /* 0x000000c000007945 */ /* 0x000fe80003800000 */
        /* <DEDUP_REMOVED lines=11> */
.L_x_163:
[----:B------:R-:W-:Y:S05]  /*6830*/  BSYNC B0 ;  /* 0x0000000000007941 */ /* 0x000fea0003800000 */
.L_x_162:
        /* <DEDUP_REMOVED lines=14> */
.L_x_165:
[----:B------:R-:W-:Y:S05]  /*6920*/  BSYNC B0 ;  /* 0x0000000000007941 */ /* 0x000fea0003800000 */
.L_x_164:
[----:B---3-5:R-:W-:Y:S01]  /*6930*/  HADD2.F32 R61, -RZ, R20.H0_H0 ;  /* 0x20000014ff3d7230 */ /* 0x028fe20000004100 */
        /* <DEDUP_REMOVED lines=12> */
.L_x_167:
[----:B------:R-:W-:Y:S05]  /*6a00*/  BSYNC B0 ;  /* 0x0000000000007941 */ /* 0x000fea0003800000 */
.L_x_166:
        /* <DEDUP_REMOVED lines=13> */
.L_x_169:
[----:B------:R-:W-:Y:S05]  /*6ae0*/  BSYNC B0 ;  /* 0x0000000000007941 */ /* 0x000fea0003800000 */
.L_x_168:
        /* <DEDUP_REMOVED lines=13> */
.L_x_171:
[----:B------:R-:W-:Y:S05]  /*6bc0*/  BSYNC B0 ;  /* 0x0000000000007941 */ /* 0x000fea0003800000 */
.L_x_170:
        /* <DEDUP_REMOVED lines=13> */
.L_x_173:
[----:B------:R-:W-:Y:S05]  /*6ca0*/  BSYNC B0 ;  /* 0x0000000000007941 */ /* 0x000fea0003800000 */
.L_x_172:
        /* <DEDUP_REMOVED lines=13> */
.L_x_175:
[----:B------:R-:W-:Y:S05]  /*6d80*/  BSYNC B0 ;  /* 0x0000000000007941 */ /* 0x000fea0003800000 */
.L_x_174:
        /* <DEDUP_REMOVED lines=13> */
.L_x_177:
[----:B------:R-:W-:Y:S05]  /*6e60*/  BSYNC B0 ;  /* 0x0000000000007941 */ /* 0x000fea0003800000 */
.L_x_176:
        /* <DEDUP_REMOVED lines=8> */
[----:B------:R-:W-:-:S04]  /*6ef0*/  IADD3 R18, P5, R18, UR5, RZ ;  /* 0x0000000512127c10 */ /* 0x000fc8000ffbe0ff */
[----:B------:R-:W-:Y:S02]  /*6f00*/  IADD3.X R19, R19, UR4, RZ, P5, !PT ;  /* 0x0000000413137c10 */ /* 0x000fe4000affe4ff */
[----:B------:R-:W-:-:S13]  /*6f10*/  ISETP.GT.AND P5, PT, R0, 0x80, P0 ;  /* 0x000000800000780c */ /* 0x000fda00007a4270 */
[----:B------:R-:W-:Y:S05]  /*6f20*/  @!P5 BRA `(.L_x_179) ;  /* 0x000000000004d947 */ /* 0x000fea0003800000 */
[----:B------:R3:W5:Y:S02]  /*6f30*/  LDG.E.LTC128B.U16 R20, desc[UR12][R18.64] ;  /* 0x0000000c12147981 */ /* 0x000764000c1e1520 */
.L_x_179:
[----:B------:R-:W-:Y:S05]  /*6f40*/  BSYNC B0 ;  /* 0x0000000000007941 */ /* 0x000fea0003800000 */
.L_x_178:
        /* <DEDUP_REMOVED lines=13> */
.L_x_181:
[----:B------:R-:W-:Y:S05]  /*7020*/  BSYNC B0 ;  /* 0x0000000000007941 */ /* 0x000fea0003800000 */
.L_x_180:
        /* <DEDUP_REMOVED lines=9> */
[----:B---3--:R-:W-:Y:S02]  /*70c0*/  IADD3.X R13, R23, UR4, RZ, P5, !PT ;  /* 0x00000004170d7c10 */ /* 0x008fe4000affe4ff */
[----:B------:R-:W-:-:S13]  /*70d0*/  ISETP.GT.AND P5, PT, R0, 0x88, P0 ;  /* 0x000000880000780c */ /* 0x000fda00007a4270 */
[----:B------:R-:W-:Y:S05]  /*70e0*/  @!P5 BRA `(.L_x_183) ;  /* 0x000000000004d947 */ /* 0x000fea0003800000 */
[----:B------:R3:W5:Y:S02]  /*70f0*/  LDG.E.LTC128B.U16 R20, desc[UR12][R12.64] ;  /* 0x0000000c0c147981 */ /* 0x000764000c1e1520 */
.L_x_183:
[----:B------:R-:W-:Y:S05]  /*7100*/  BSYNC B0 ;  /* 0x0000000000007941 */ /* 0x000fea0003800000 */
.L_x_182:
        /* <DEDUP_REMOVED lines=15> */
.L_x_185:
[----:B------:R-:W-:Y:S05]  /*7200*/  BSYNC B0 ;  /* 0x0000000000007941 */ /* 0x000fea0003800000 */
.L_x_184:
        /* <DEDUP_REMOVED lines=11> */
[----:B-1----:R-:W-:-:S04]  /*72c0*/  IADD3 R22, P6, R4, UR21, RZ ;  /* 0x0000001504167c10 */ /* 0x002fc8000ffde0ff */
[----:B------:R-:W-:-:S05]  /*72d0*/  IADD3.X R23, R5, UR4, RZ, P6, !PT ;  /* 0x0000000405177c10 */ /* 0x000fca000b7fe4ff */
[----:B------:R3:W5:Y:S04]  /*72e0*/  LDG.E.LTC128B.U16 R20, desc[UR12][R22.64] ;  /* 0x0000000c16147981 */ /* 0x000768000c1e1520 */
.L_x_187:
[----:B------:R-:W-:Y:S05]  /*72f0*/  BSYNC B0 ;  /* 0x0000000000007941 */ /* 0x000fea0003800000 */
.L_x_186:
[----:B-1-3-5:R-:W-:Y:S01]  /*7300*/  HADD2.F32 R23, -RZ, R20.H0_H0 ;  /* 0x20000014ff177230 */ /* 0x02afe20000004100 */
[----:B------:R-:W-:Y:S01]  /*7310*/  ISETP.GT.AND P6, PT, R10, RZ, PT ;  /* 0x000000ff0a00720c */ /* 0x000fe20003fc4270 */
[----:B------:R-:W-:Y:S03]  /*7320*/  BSSY B0, `(.L_x_188) ;  /* 0x000000e000007945 */ /* 0x000fe60003800000 */
[----:B------:R-:W-:-:S04]  /*7330*/  FMUL R16, R23, R14 ;  /* 0x0000000e17107220 */ /* 0x000fc80000400000 */
[----:B------:R-:W-:-:S05]  /*7340*/  FFMA R16, R25, R11, R16 ;  /* 0x0000000b19107223 */ /* 0x000fca0000000010 */
[----:B------:R-:W-:-:S04]  /*7350*/  F2FP.F16.F32.PACK_AB R16, RZ, R16 ;  /* 0x00000010ff10723e */ /* 0x000fc800000000ff */
[----:B------:R-:W-:Y:S02]  /*7360*/  PRMT R23, R16, 0x7610, R23 ;  /* 0x0000761010177816 */ /* 0x000fe40000000017 */
[----:B------:R-:W-:-:S03]  /*7370*/  PRMT R16, R20, 0x7610, R16 ;  /* 0x0000761014107816 */ /* 0x000fc60000000010 */
[----:B------:R1:W-:Y:S01]  /*7380*/  @P5 STG.E.U16 desc[UR12][R60.64], R23 ;  /* 0x000000173c005986 */ /* 0x0003e2000c10150c */
[----:B------:R-:W-:-:S05]  /*7390*/  IADD3 R22, P5, R6, R17, RZ ;  /* 0x0000001106167210 */ /* 0x000fca0007fbe0ff */
[----:B-1----:R-:W-:Y:S01]  /*73a0*/  IMAD.X R23, R7, 0x1, R21, P5 ;  /* 0x0000000107177824 */ /* 0x002fe200028e0615 */
[----:B------:R-:W-:-:S13]  /*73b0*/  ISETP.GT.AND P5, PT, R0, 0xc8, P6 ;  /* 0x000000c80000780c */ /* 0x000fda00037a4270 */
[----:B------:R-:W-:Y:S05]  /*73c0*/  @!P5 BRA `(.L_x_189) ;  /* 0x00000000000cd947 */ /* 0x000fea0003800000 */
[----:B------:R-:W-:-:S04]  /*73d0*/  IADD3 R16, P6, R8, UR22, RZ ;  /* 0x0000001608107c10 */ /* 0x000fc8000ffde0ff */
[----:B------:R-:W-:-:S05]  /*73e0*/  IADD3.X R17, R9, UR4, RZ, P6, !PT ;  /* 0x0000000409117c10 */ /* 0x000fca000b7fe4ff */
[----:B------:R1:W5:Y:S04]  /*73f0*/  LDG.E.LTC128B.U16 R16, desc[UR12][R16.64] ;  /* 0x0000000c10107981 */ /* 0x000368000c1e1520 */
.L_x_189:
[----:B------:R-:W-:Y:S05]  /*7400*/  BSYNC B0 ;  /* 0x0000000000007941 */ /* 0x000fea0003800000 */
.L_x_188:
[----:B-1---5:R-:W-:Y:S01]  /*7410*/  HADD2.F32 R17, -RZ, R16.H0_H0 ;  /* 0x20000010ff117230 */ /* 0x022fe20000004100 */
        /* <DEDUP_REMOVED lines=9> */
[----:B-1----:R-:W-:Y:S05]  /*74b0*/  @!P5 BRA `(.L_x_191) ;  /* 0x00000000000cd947 */ /* 0x002fea0003800000 */
[----:B------:R-:W-:-:S04]  /*74c0*/  IADD3 R16, P6, R8, UR21, RZ ;  /* 0x0000001508107c10 */ /* 0x000fc8000ffde0ff */
[----:B------:R-:W-:-:S05]  /*74d0*/  IADD3.X R17, R9, UR4, RZ, P6, !PT ;  /* 0x0000000409117c10 */ /* 0x000fca000b7fe4ff */
[----:B------:R1:W5:Y:S04]  /*74e0*/  LDG.E.LTC128B.U16 R16, desc[UR12][R16.64] ;  /* 0x0000000c10107981 */ /* 0x000368000c1e1520 */
.L_x_191:
[----:B------:R-:W-:Y:S05]  /*74f0*/  BSYNC B0 ;  /* 0x0000000000007941 */ /* 0x000fea0003800000 */
.L_x_190:
        /* <DEDUP_REMOVED lines=12> */
[----:B-1----:R-:W-:-:S05]  /*75c0*/  IADD3.X R17, R5, UR4, RZ, P6, !PT ;  /* 0x0000000405117c10 */ /* 0x002fca000b7fe4ff */
[----:B------:R3:W5:Y:S04]  /*75d0*/  LDG.E.LTC128B.U16 R16, desc[UR12][R16.64] ;  /* 0x0000000c10107981 */ /* 0x000768000c1e1520 */
.L_x_193:
[----:B------:R-:W-:Y:S05]  /*75e0*/  BSYNC B0 ;  /* 0x0000000000007941 */ /* 0x000fea0003800000 */
.L_x_192:
[----:B-----5:R-:W-:Y:S01]  /*75f0*/  HADD2.F32 R15, -RZ, R16.H0_H0 ;  /* 0x20000010ff0f7230 */ /* 0x020fe20000004100 */
[----:B------:R-:W-:Y:S01]  /*7600*/  ISETP.GT.AND P6, PT, R10, 0x9, PT ;  /* 0x000000090a00780c */ /* 0x000fe20003fc4270 */
[----:B------:R-:W-:Y:S03]  /*7610*/  BSSY B0, `(.L_x_194) ;  /* 0x000000e000007945 */ /* 0x000fe60003800000 */
[----:B------:R-:W-:-:S04]  /*7620*/  FMUL R15, R15, R14 ;  /* 0x0000000e0f0f7220 */ /* 0x000fc80000400000 */
[----:B------:R-:W-:-:S05]  /*7630*/  FFMA R15, R28, R11, R15 ;  /* 0x0000000b1c0f7223 */ /* 0x000fca000000000f */
[----:B------:R-:W-:-:S04]  /*7640*/  F2FP.F16.F32.PACK_AB R15, RZ, R15 ;  /* 0x0000000fff0f723e */ /* 0x000fc800000000ff */
[----:B-1-3--:R-:W-:Y:S02]  /*7650*/  PRMT R17, R15, 0x7610, R17 ;  /* 0x000076100f117816 */ /* 0x00afe40000000011 */
[----:B------:R-:W-:-:S03]  /*7660*/  PRMT R15, R16, 0x7610, R15 ;  /* 0x00007610100f7816 */ /* 0x000fc6000000000f */
        /* <DEDUP_REMOVED lines=8> */
.L_x_195:
[----:B------:R-:W-:Y:S05]  /*76f0*/  BSYNC B0 ;  /* 0x0000000000007941 */ /* 0x000fea0003800000 */
.L_x_194:
[----:B-1---5:R-:W-:Y:S01]  /*7700*/  HADD2.F32 R13, -RZ, R15.H0_H0 ;  /* 0x2000000fff0d7230 */ /* 0x022fe20000004100 */
[----:B------:R-:W-:Y:S01]  /*7710*/  ISETP.GT.AND P6, PT, R10, 0x8, PT ;  /* 0x000000080a00780c */ /* 0x000fe20003fc4270 */
        /* <DEDUP_REMOVED lines=14> */
.L_x_197:
[----:B------:R-:W-:Y:S05]  /*7800*/  BSYNC B0 ;  /* 0x0000000000007941 */ /* 0x000fea0003800000 */
.L_x_196:
        /* <DEDUP_REMOVED lines=14> */
.L_x_199:
[----:B------:R-:W-:Y:S05]  /*78f0*/  BSYNC B0 ;  /* 0x0000000000007941 */ /* 0x000fea0003800000 */
.L_x_198:
        /* <DEDUP_REMOVED lines=14> */
.L_x_201:
[----:B------:R-:W-:Y:S05]  /*79e0*/  BSYNC B0 ;  /* 0x0000000000007941 */ /* 0x000fea0003800000 */
.L_x_200:
        /* <DEDUP_REMOVED lines=14> */
.L_x_203:
[----:B------:R-:W-:Y:S05]  /*7ad0*/  BSYNC B0 ;  /* 0x0000000000007941 */ /* 0x000fea0003800000 */
.L_x_202:
[----:B-1---5:R-:W-:Y:S01]  /*7ae0*/  HADD2.F32 R13, -RZ, R12.H0_H0 ;  /* 0x2000000cff0d7230 */ /* 0x022fe20000004100 */
[----:B------:R-:W-:Y:S01]  /*7af0*/  ISETP.GT.AND P6, PT, R10, 0x10, PT ;  /* 0x000000100a00780c */ /* 0x000fe20003fc4270 */
        /* <DEDUP_REMOVED lines=13> */
.L_x_205:
[----:B------:R-:W-:Y:S05]  /*7bd0*/  BSYNC B0 ;  /* 0x0000000000007941 */ /* 0x000fea0003800000 */
.L_x_204:
        /* <DEDUP_REMOVED lines=14> */
.L_x_207:
[----:B------:R-:W-:Y:S05]  /*7cc0*/  BSYNC B0 ;  /* 0x0000000000007941 */ /* 0x000fea0003800000 */
.L_x_206:
        /* <DEDUP_REMOVED lines=14> */
.L_x_209:
[----:B------:R-:W-:Y:S05]  /*7db0*/  BSYNC B0 ;  /* 0x0000000000007941 */ /* 0x000fea0003800000 */
.L_x_208:
        /* <DEDUP_REMOVED lines=14> */
.L_x_211:
[----:B------:R-:W-:Y:S05]  /*7ea0*/  BSYNC B0 ;  /* 0x0000000000007941 */ /* 0x000fea0003800000 */
.L_x_210:
        /* <DEDUP_REMOVED lines=15> */
.L_x_213:
[----:B------:R-:W-:Y:S05]  /*7fa0*/  BSYNC B0 ;  /* 0x0000000000007941 */ /* 0x000fea0003800000 */
.L_x_212:
        /* <DEDUP_REMOVED lines=14> */
.L_x_215:
[----:B------:R-:W-:Y:S05]  /*8090*/  BSYNC B0 ;  /* 0x0000000000007941 */ /* 0x000fea0003800000 */
.L_x_214:
        /* <DEDUP_REMOVED lines=15> */
.L_x_217:
[----:B------:R-:W-:Y:S05]  /*8190*/  BSYNC B0 ;  /* 0x0000000000007941 */ /* 0x000fea0003800000 */
.L_x_216:
        /* <DEDUP_REMOVED lines=14> */
.L_x_219:
[----:B------:R-:W-:Y:S05]  /*8280*/  BSYNC B0 ;  /* 0x0000000000007941 */ /* 0x000fea0003800000 */
.L_x_218:
[----:B-1---5:R-:W-:Y:S01]  /*8290*/  HADD2.F32 R13, -RZ, R12.H0_H0 ;  /* 0x2000000cff0d7230 */ /* 0x022fe20000004100 */
[----:B------:R-:W-:Y:S01]  /*82a0*/  ISETP.GT.AND P6, PT, R10, 0x20, PT ;  /* 0x000000200a00780c */ /* 0x000fe20003fc4270 */
[----:B------:R-:W-:Y:S03]  /*82b0*/  BSSY B0, `(.L_x_220) ;  /* 0x000000a000007945 */ /* 0x000fe60003800000 */
[----:B------:R-:W-:-:S04]  /*82c0*/  FMUL R20, R13, R14 ;  /* 0x0000000e0d147220 */ /* 0x000fc80000400000 */
[----:B------:R-:W-:-:S05]  /*82d0*/  FFMA R20, R41, R11, R20 ;  /* 0x0000000b29147223 */ /* 0x000fca0000000014 */
[----:B------:R-:W-:-:S05]  /*82e0*/  F2FP.F16.F32.PACK_AB R20, RZ, R20 ;  /* 0x00000014ff14723e */ /* 0x000fca00000000ff */
[----:B------:R1:W-:Y:S01]  /*82f0*/  @P5 STG.E.U16 desc[UR12][R24.64], R20 ;  /* 0x0000001418005986 */ /* 0x0003e2000c10150c */
[----:B------:R-:W-:-:S13]  /*8300*/  ISETP.GT.AND P5, PT, R0, 0xc8, P6 ;  /* 0x000000c80000780c */ /* 0x000fda00037a4270 */
[----:B-1----:R-:W-:Y:S05]  /*8310*/  @!P5 BRA `(.L_x_221) ;  /* 0x00000000000cd947 */ /* 0x002fea0003800000 */
[----:B------:R-:W-:-:S04]  /*8320*/  IADD3 R12, P6, R8, UR14, RZ ;  /* 0x0000000e080c7c10 */ /* 0x000fc8000ffde0ff */
[----:B------:R-:W-:-:S05]  /*8330*/  IADD3.X R13, R9, UR4, RZ, P6, !PT ;  /* 0x00000004090d7c10 */ /* 0x000fca000b7fe4ff */
[----:B------:R1:W5:Y:S04]  /*8340*/  LDG.E.LTC128B.U16 R12, desc[UR12][R12.64] ;  /* 0x0000000c0c0c7981 */ /* 0x000368000c1e1520 */
.L_x_221:
[----:B------:R-:W-:Y:S05]  /*8350*/  BSYNC B0 ;  /* 0x0000000000007941 */ /* 0x000fea0003800000 */
.L_x_220:
        /* <DEDUP_REMOVED lines=12> */
.L_x_223:
[----:B------:R-:W-:Y:S05]  /*8420*/  BSYNC B0 ;  /* 0x0000000000007941 */ /* 0x000fea0003800000 */
.L_x_222:
        /* <DEDUP_REMOVED lines=15> */
.L_x_225:
[----:B------:R-:W-:Y:S05]  /*8520*/  BSYNC B0 ;  /* 0x0000000000007941 */ /* 0x000fea0003800000 */
.L_x_224:
[----:B-1---5:R-:W-:Y:S01]  /*8530*/  HADD2.F32 R13, -RZ, R12.H0_H0 ;  /* 0x2000000cff0d7230 */ /* 0x022fe20000004100 */
        /* <DEDUP_REMOVED lines=12> */
.L_x_227:
[----:B------:R-:W-:Y:S05]  /*8600*/  BSYNC B0 ;  /* 0x0000000000007941 */ /* 0x000fea0003800000 */
.L_x_226:
[----:B-1---5:R-:W-:Y:S01]  /*8610*/  HADD2.F32 R13, -RZ, R12.H0_H0 ;  /* 0x2000000cff0d7230 */ /* 0x022fe20000004100 */
[----:B------:R-:W-:Y:S01]  /*8620*/  ISETP.GT.AND P6, PT, R10, 0x28, PT ;  /* 0x000000280a00780c */ /* 0x000fe20003fc4270 */
[----:B------:R-:W-:Y:S03]  /*8630*/  BSSY B0, `(.L_x_228) ;  /* 0x000000c000007945 */ /* 0x000fe60003800000 */
[----:B------:R-:W-:Y:S01]  /*8640*/  FMUL R10, R13, R14 ;  /* 0x0000000e0d0a7220 */ /* 0x000fe20000400000 */
[----:B------:R-:W-:-:S03]  /*8650*/  ISETP.GT.AND P6, PT, R0, 0xc8, P6 ;  /* 0x000000c80000780c */ /* 0x000fc600037c4270 */
[----:B------:R-:W-:-:S05]  /*8660*/  FFMA R10, R45, R11, R10 ;  /* 0x0000000b2d0a7223 */ /* 0x000fca000000000a */
[----:B------:R-:W-:-:S04]  /*8670*/  F2FP.F16.F32.PACK_AB R10, RZ, R10 ;  /* 0x0000000aff0a723e */ /* 0x000fc800000000ff */
[----:B------:R-:W-:Y:S02]  /*8680*/  PRMT R13, R10, 0x7610, R13 ;  /* 0x000076100a0d7816 */ /* 0x000fe4000000000d */
[----:B------:R-:W-:-:S03]  /*8690*/  PRMT R10, R12, 0x7610, R10 ;  /* 0x000076100c0a7816 */ /* 0x000fc6000000000a */
[----:B------:R1:W-:Y:S01]  /*86a0*/  @P5 STG.E.U16 desc[UR12][R18.64], R13 ;  /* 0x0000000d12005986 */ /* 0x0003e2000c10150c */
[----:B------:R-:W-:Y:S05]  /*86b0*/  @!P6 BRA `(.L_x_229) ;  /* 0x00000000000ce947 */ /* 0x000fea0003800000 */
[----:B------:R-:W-:-:S04]  /*86c0*/  IADD3 R12, P5, R8, UR10, RZ ;  /* 0x0000000a080c7c10 */ /* 0x000fc8000ffbe0ff */
[----:B-1----:R-:W-:-:S05]  /*86d0*/  IADD3.X R13, R9, UR4, RZ, P5, !PT ;  /* 0x00000004090d7c10 */ /* 0x002fca000affe4ff */
[----:B------:R3:W5:Y:S04]  /*86e0*/  LDG.E.LTC128B.U16 R10, desc[UR12][R12.64] ;  /* 0x0000000c0c0a7981 */ /* 0x000768000c1e1520 */
.L_x_229:
[----:B------:R-:W-:Y:S05]  /*86f0*/  BSYNC B0 ;  /* 0x0000000000007941 */ /* 0x000fea0003800000 */
.L_x_228:
[----:B-1-3-5:R-:W-:Y:S01]  /*8700*/  HADD2.F32 R13, -RZ, R10.H0_H0 ;  /* 0x2000000aff0d7230 */ /* 0x02afe20000004100 */
[----:B------:R-:W-:Y:S01]  /*8710*/  IADD3 R12, P5, R6, R101, RZ ;  /* 0x00000065060c7210 */ /* 0x000fe20007fbe0ff */
[----:B------:R-:W-:Y:S01]  /*8720*/  BSSY B0, `(.L_x_230) ;  /* 0x000000b000007945 */ /* 0x000fe20003800000 */
[----:B------:R-:W-:Y:S02]  /*8730*/  ISETP.GT.AND P4, PT, R0, 0xc8, P4 ;  /* 0x000000c80000780c */ /* 0x000fe40002784270 */
[----:B------:R-:W-:-:S04]  /*8740*/  FMUL R13, R13, R14 ;  /* 0x0000000e0d0d7220 */ /* 0x000fc80000400000 */
[----:B------:R-:W-:-:S05]  /*8750*/  FFMA R13, R46, R11, R13 ;  /* 0x0000000b2e0d7223 */ /* 0x000fca000000000d */
[----:B------:R-:W-:Y:S01]  /*8760*/  F2FP.F16.F32.PACK_AB R15, RZ, R13 ;  /* 0x0000000dff0f723e */ /* 0x000fe200000000ff */
[----:B------:R-:W-:-:S05]  /*8770*/  IMAD.X R13, R7, 0x1, R21, P5 ;  /* 0x00000001070d7824 */ /* 0x000fca00028e0615 */
[----:B------:R1:W-:Y:S01]  /*8780*/  @P6 STG.E.U16 desc[UR12][R12.64], R15 ;  /* 0x0000000f0c006986 */ /* 0x0003e2000c10150c */
[----:B------:R-:W-:Y:S05]  /*8790*/  @!P4 BRA `(.L_x_231) ;  /* 0x00000000000cc947 */ /* 0x000fea0003800000 */
[----:B-1----:R-:W-:-:S04]  /*87a0*/  IADD3 R12, P5, R8, UR9, RZ ;  /* 0x00000009080c7c10 */ /* 0x002fc8000ffbe0ff */
[----:B------:R-:W-:-:S05]  /*87b0*/  IADD3.X R13, R9, UR4, RZ, P5, !PT ;  /* 0x00000004090d7c10 */ /* 0x000fca000affe4ff */
[----:B------:R3:W5:Y:S04]  /*87c0*/  LDG.E.LTC128B.U16 R10, desc[UR12][R12.64] ;  /* 0x0000000c0c0a7981 */ /* 0x000768000c1e1520 */
.L_x_231:
[----:B------:R-:W-:Y:S05]  /*87d0*/  BSYNC B0 ;  /* 0x0000000000007941 */ /* 0x000fea0003800000 */
.L_x_230:
[----:B-1-3-5:R-:W-:Y:S01]  /*87e0*/  HADD2.F32 R13, -RZ, R10.H0_H0 ;  /* 0x2000000aff0d7230 */ /* 0x02afe20000004100 */
[----:B------:R-:W-:Y:S01]  /*87f0*/  ISETP.GT.AND P5, PT, R0, 0xc0, P3 ;  /* 0x000000c00000780c */ /* 0x000fe20001fa4270 */
[----:B------:R-:W-:Y:S03]  /*8800*/  BSSY B0, `(.L_x_232) ;  /* 0x000000b000007945 */ /* 0x000fe60003800000 */
[----:B------:R-:W-:-:S04]  /*8810*/  FMUL R12, R13, R14 ;  /* 0x0000000e0d0c7220 */ /* 0x000fc80000400000 */
[----:B------:R-:W-:Y:S01]  /*8820*/  FFMA R47, R47, R11, R12 ;  /* 0x0000000b2f2f7223 */ /* 0x000fe2000000000c */
[----:B------:R-:W-:-:S04]  /*8830*/  IADD3 R12, P6, R6, R103, RZ ;  /* 0x00000067060c7210 */ /* 0x000fc80007fde0ff */
[----:B------:R-:W-:Y:S01]  /*8840*/  F2FP.F16.F32.PACK_AB R47, RZ, R47 ;  /* 0x0000002fff2f723e */ /* 0x000fe200000000ff */
[----:B------:R-:W-:-:S05]  /*8850*/  IMAD.X R13, R7, 0x1, R21, P6 ;  /* 0x00000001070d7824 */ /* 0x000fca00030e0615 */
[----:B------:R1:W-:Y:S01]  /*8860*/  @P4 STG.E.U16 desc[UR12][R12.64], R47 ;  /* 0x0000002f0c004986 */ /* 0x0003e2000c10150c */
[----:B------:R-:W-:Y:S05]  /*8870*/  @!P5 BRA `(.L_x_233) ;  /* 0x00000000000cd947 */ /* 0x000fea0003800000 */
[----:B-1----:R-:W-:-:S04]  /*8880*/  IADD3 R12, P4, R4, UR8, RZ ;  /* 0x00000008040c7c10 */ /* 0x002fc8000ff9e0ff */
[----:B------:R-:W-:-:S05]  /*8890*/  IADD3.X R13, R5, UR4, RZ, P4, !PT ;  /* 0x00000004050d7c10 */ /* 0x000fca000a7fe4ff */
[----:B------:R3:W5:Y:S04]  /*88a0*/  LDG.E.LTC128B.U16 R10, desc[UR12][R12.64] ;  /* 0x0000000c0c0a7981 */ /* 0x000768000c1e1520 */
.L_x_233:
[----:B------:R-:W-:Y:S05]  /*88b0*/  BSYNC B0 ;  /* 0x0000000000007941 */ /* 0x000fea0003800000 */
.L_x_232:
        /* <DEDUP_REMOVED lines=13> */
.L_x_235:
[----:B------:R-:W-:Y:S05]  /*8990*/  BSYNC B0 ;  /* 0x0000000000007941 */ /* 0x000fea0003800000 */
.L_x_234:
        /* <DEDUP_REMOVED lines=13> */
.L_x_237:
[----:B------:R-:W-:Y:S05]  /*8a70*/  BSYNC B0 ;  /* 0x0000000000007941 */ /* 0x000fea0003800000 */
.L_x_236:
        /* <DEDUP_REMOVED lines=13> */
.L_x_239:
[----:B------:R-:W-:Y:S05]  /*8b50*/  BSYNC B0 ;  /* 0x0000000000007941 */ /* 0x000fea0003800000 */
.L_x_238:
        /* <DEDUP_REMOVED lines=13> */
.L_x_241:
[----:B------:R-:W-:Y:S05]  /*8c30*/  BSYNC B0 ;  /* 0x0000000000007941 */ /* 0x000fea0003800000 */
.L_x_240:
[----:B-1-3-5:R-:W-:Y:S01]  /*8c40*/  HADD2.F32 R13, -RZ, R10.H0_H0 ;  /* 0x2000000aff0d7230 */ /* 0x02afe20000004100 */
[----:B------:R-:W-:Y:S01]  /*8c50*/  IADD3 R12, P4, R2, R109, RZ ;  /* 0x0000006d020c7210 */ /* 0x000fe20007f9e0ff */
[----:B------:R-:W-:Y:S01]  /*8c60*/  BSSY B0, `(.L_x_242) ;  /* 0x000000b000007945 */ /* 0x000fe20003800000 */
[----:B------:R-:W-:Y:S02]  /*8c70*/  ISETP.GT.AND P2, PT, R0, 0xc0, P0 ;  /* 0x000000c00000780c */ /* 0x000fe40000744270 */
[----:B------:R-:W-:-:S04]  /*8c80*/  FMUL R13, R13, R14 ;  /* 0x0000000e0d0d7220 */ /* 0x000fc80000400000 */
[----:B------:R-:W-:-:S05]  /*8c90*/  FFMA R13, R52, R11, R13 ;  /* 0x0000000b340d7223 */ /* 0x000fca000000000d */
[----:B------:R-:W-:Y:S01]  /*8ca0*/  F2FP.F16.F32.PACK_AB R15, RZ, R13 ;  /* 0x0000000dff0f723e */ /* 0x000fe200000000ff */
[----:B------:R-:W-:Y:S01]  /*8cb0*/  IMAD.X R13, R3, 0x1, R21, P4 ;  /* 0x00000001030d7824 */ /* 0x000fe200020e0615 */
[----:B--2---:R-:W-:-:S04]  /*8cc0*/  IADD3 R4, P4, R4, UR5, RZ ;  /* 0x0000000504047c10 */ /* 0x004fc8000ff9e0ff */
[----:B------:R1:W-:Y:S01]  /*8cd0*/  @P3 STG.E.U16 desc[UR12][R12.64], R15 ;  /* 0x0000000f0c003986 */ /* 0x0003e2000c10150c */
[----:B------:R-:W-:Y:S01]  /*8ce0*/  IADD3.X R5, R5, UR4, RZ, P4, !PT ;  /* 0x0000000405057c10 */ /* 0x000fe2000a7fe4ff */
[----:B------:R-:W-:Y:S07]  /*8cf0*/  @!P2 BRA `(.L_x_243) ;  /* 0x000000000004a947 */ /* 0x000fee0003800000 */
[----:B------:R2:W5:Y:S02]  /*8d00*/  LDG.E.LTC128B.U16 R10, desc[UR12][R4.64] ;  /* 0x0000000c040a7981 */ /* 0x000564000c1e1520 */
.L_x_243:
[----:B------:R-:W-:Y:S05]  /*8d10*/  BSYNC B0 ;  /* 0x0000000000007941 */ /* 0x000fea0003800000 */
.L_x_242:
[----:B--2--5:R-:W-:Y:S01]  /*8d20*/  HADD2.F32 R5, -RZ, R10.H0_H0 ;  /* 0x2000000aff057230 */ /* 0x024fe20000004100 */
[----:B------:R-:W-:Y:S01]  /*8d30*/  IADD3 R2, P3, R2, R111, RZ ;  /* 0x0000006f02027210 */ /* 0x000fe20007f7e0ff */
[----:B------:R-:W-:Y:S01]  /*8d40*/  BSSY B0, `(.L_x_244) ;  /* 0x000000b000007945 */ /* 0x000fe20003800000 */
[----:B------:R-:W-:Y:S02]  /*8d50*/  ISETP.GT.AND P1, PT, R0, 0xc8, P1 ;  /* 0x000000c80000780c */ /* 0x000fe40000f24270 */
[----:B------:R-:W-:Y:S01]  /*8d60*/  FMUL R4, R5, R14 ;  /* 0x0000000e05047220 */ /* 0x000fe20000400000 */
[----:B------:R-:W-:-:S03]  /*8d70*/  IMAD.X R3, R3, 0x1, R21, P3 ;  /* 0x0000000103037824 */ /* 0x000fc600018e0615 */
[----:B------:R-:W-:-:S05]  /*8d80*/  FFMA R4, R53, R11, R4 ;  /* 0x0000000b35047223 */ /* 0x000fca0000000004 */
[----:B------:R-:W-:-:S05]  /*8d90*/  F2FP.F16.F32.PACK_AB R4, RZ, R4 ;  /* 0x00000004ff04723e */ /* 0x000fca00000000ff */
[----:B------:R2:W-:Y:S01]  /*8da0*/  @P2 STG.E.U16 desc[UR12][R2.64], R4 ;  /* 0x0000000402002986 */ /* 0x0005e2000c10150c */
[----:B------:R-:W-:Y:S05]  /*8db0*/  @!P1 BRA `(.L_x_245) ;  /* 0x00000000000c9947 */ /* 0x000fea0003800000 */
[----:B--2---:R-:W-:-:S04]  /*8dc0*/  IADD3 R2, P2, R8, UR6, RZ ;  /* 0x0000000608027c10 */ /* 0x004fc8000ff5e0ff */
[----:B------:R-:W-:-:S05]  /*8dd0*/  IADD3.X R3, R9, UR4, RZ, P2, !PT ;  /* 0x0000000409037c10 */ /* 0x000fca00097fe4ff */
[----:B------:R3:W5:Y:S04]  /*8de0*/  LDG.E.LTC128B.U16 R10, desc[UR12][R2.64] ;  /* 0x0000000c020a7981 */ /* 0x000768000c1e1520 */
.L_x_245:
[----:B------:R-:W-:Y:S05]  /*8df0*/  BSYNC B0 ;  /* 0x0000000000007941 */ /* 0x000fea0003800000 */
.L_x_244:
[----:B--23-5:R-:W-:Y:S01]  /*8e00*/  HADD2.F32 R3, -RZ, R10.H0_H0 ;  /* 0x2000000aff037230 */ /* 0x02cfe20000004100 */
[----:B------:R-:W-:Y:S01]  /*8e10*/  IADD3 R2, P2, R6, R109, RZ ;  /* 0x0000006d06027210 */ /* 0x000fe20007f5e0ff */
[----:B------:R-:W-:Y:S01]  /*8e20*/  BSSY B0, `(.L_x_246) ;  /* 0x000000c000007945 */ /* 0x000fe20003800000 */
[----:B------:R-:W-:Y:S02]  /*8e30*/  ISETP.GT.AND P0, PT, R0, 0xc8, P0 ;  /* 0x000000c80000780c */ /* 0x000fe40000704270 */
[----:B------:R-:W-:-:S04]  /*8e40*/  FMUL R3, R3, R14 ;  /* 0x0000000e03037220 */ /* 0x000fc80000400000 */
[----:B------:R-:W-:-:S05]  /*8e50*/  FFMA R3, R54, R11, R3 ;  /* 0x0000000b36037223 */ /* 0x000fca0000000003 */
[----:B------:R-:W-:Y:S01]  /*8e60*/  F2FP.F16.F32.PACK_AB R5, RZ, R3 ;  /* 0x00000003ff05723e */ /* 0x000fe200000000ff */
[----:B------:R-:W-:Y:S01]  /*8e70*/  IMAD.X R3, R7, 0x1, R21, P2 ;  /* 0x0000000107037824 */ /* 0x000fe200010e0615 */
[----:B------:R-:W-:Y:S02]  /*8e80*/  IADD3 R4, P2, R8, UR5, RZ ;  /* 0x0000000508047c10 */ /* 0x000fe4000ff5e0ff */
[----:B------:R-:W-:Y:S02]  /*8e90*/  PRMT R0, R5, 0x7610, R0 ;  /* 0x0000761005007816 */ /* 0x000fe40000000000 */
[----:B------:R-:W-:-:S03]  /*8ea0*/  IADD3.X R5, R9, UR4, RZ, P2, !PT ;  /* 0x0000000409057c10 */ /* 0x000fc600097fe4ff */
[----:B------:R2:W-:Y:S01]  /*8eb0*/  @P1 STG.E.U16 desc[UR12][R2.64], R0 ;  /* 0x0000000002001986 */ /* 0x0005e2000c10150c */
[----:B------:R-:W-:Y:S05]  /*8ec0*/  @!P0 BRA `(.L_x_247) ;  /* 0x0000000000048947 */ /* 0x000fea0003800000 */
[----:B------:R3:W5:Y:S02]  /*8ed0*/  LDG.E.LTC128B.U16 R10, desc[UR12][R4.64] ;  /* 0x0000000c040a7981 */ /* 0x000764000c1e1520 */
.L_x_247:
[----:B------:R-:W-:Y:S05]  /*8ee0*/  BSYNC B0 ;  /* 0x0000000000007941 */ /* 0x000fea0003800000 */
.L_x_246:
[----:B--2--5:R-:W-:Y:S01]  /*8ef0*/  HADD2.F32 R3, -RZ, R10.H0_H0 ;  /* 0x2000000aff037230 */ /* 0x024fe20000004100 */
[----:B------:R-:W-:-:S04]  /*8f00*/  IADD3 R2, P1, R6, R111, RZ ;  /* 0x0000006f06027210 */ /* 0x000fc80007f3e0ff */
[----:B------:R-:W-:-:S04]  /*8f10*/  FMUL R14, R3, R14 ;  /* 0x0000000e030e7220 */ /* 0x000fc80000400000 */
[----:B------:R-:W-:Y:S01]  /*8f20*/  FFMA R14, R55, R11, R14 ;  /* 0x0000000b370e7223 */ /* 0x000fe2000000000e */
[----:B------:R-:W-:Y:S06]  /*8f30*/  @!P0 EXIT ;  /* 0x000000000000894d */ /* 0x000fec0003800000 */
[----:B------:R-:W-:Y:S01]  /*8f40*/  F2FP.F16.F32.PACK_AB R14, RZ, R14 ;  /* 0x0000000eff0e723e */ /* 0x000fe200000000ff */
[----:B------:R-:W-:-:S05]  /*8f50*/  IMAD.X R3, R7, 0x1, R21, P1 ;  /* 0x0000000107037824 */ /* 0x000fca00008e0615 */
[----:B------:R-:W-:Y:S01]  /*8f60*/  STG.E.U16 desc[UR12][R2.64], R14 ;  /* 0x0000000e02007986 */ /* 0x000fe2000c10150c */
[----:B------:R-:W-:Y:S05]  /*8f70*/  EXIT ;  /* 0x000000000000794d */ /* 0x000fea0003800000 */
.L_x_27:
[----:B------:R-:W-:Y:S01]  /*8f80*/  ULDC.64 UR4, c[0x0][0x650] ;  /* 0x0001940000047ab9 */ /* 0x000fe20000000a00 */
[-C--:B------:R-:W-:Y:S01]  /*8f90*/  FMUL R120, R120, R11.reuse ;  /* 0x0000000b78787220 */ /* 0x080fe20000400000 */
[----:B------:R-:W-:Y:S01]  /*8fa0*/  LEA R2, P1, R18, UR4, 0x1 ;  /* 0x0000000412027c11 */ /* 0x000fe2000f8208ff */
[-C--:B------:R-:W-:Y:S01]  /*8fb0*/  FMUL R121, R121, R11.reuse ;  /* 0x0000000b79797220 */ /* 0x080fe20000400000 */
[----:B------:R-:W-:Y:S01]  /*8fc0*/  ISETP.GT.AND P4, PT, R10, 0x1, PT ;  /* 0x000000010a00780c */ /* 0x000fe20003f84270 */
[-C--:B------:R-:W-:Y:S01]  /*8fd0*/  FMUL R122, R122, R11.reuse ;  /* 0x0000000b7a7a7220 */ /* 0x080fe20000400000 */
[----:B------:R-:W-:Y:S01]  /*8fe0*/  F2FP.F16.F32.PACK_AB R120, RZ, R120 ;  /* 0x00000078ff78723e */ /* 0x000fe200000000ff */
[-C--:B------:R-:W-:Y:S01]  /*8ff0*/  FMUL R123, R123, R11.reuse ;  /* 0x0000000b7b7b7220 */ /* 0x080fe20000400000 */
[----:B------:R-:W-:Y:S01]  /*9000*/  LEA.HI.X R3, R18, UR5, R21, 0x1, P1 ;  /* 0x0000000512037c11 */ /* 0x000fe200088f0c15 */
[-C--:B------:R-:W-:Y:S01]  /*9010*/  FMUL R124, R124, R11.reuse ;  /* 0x0000000b7c7c7220 */ /* 0x080fe20000400000 */
[----:B------:R-:W-:Y:S01]  /*9020*/  ISETP.GT.AND P2, PT, R10, RZ, PT ;  /* 0x000000ff0a00720c */ /* 0x000fe20003f44270 */
[-C--:B------:R-:W-:Y:S01]  /*9030*/  FMUL R125, R125, R11.reuse ;  /* 0x0000000b7d7d7220 */ /* 0x080fe20000400000 */
[C---:B------:R-:W-:Y:S01]  /*9040*/  ISETP.GT.AND P1, PT, R0.reuse, RZ, P4 ;  /* 0x000000ff0000720c */ /* 0x040fe20002724270 */
[----:B------:R-:W-:Y:S01]  /*9050*/  @P0 STG.E.U16 desc[UR12][R2.64], R120 ;  /* 0x0000007802000986 */ /* 0x000fe2000c10150c */
[----:B------:R-:W-:Y:S01]  /*9060*/  ISETP.GT.AND P2, PT, R0, 0x8, P2 ;  /* 0x000000080000780c */ /* 0x000fe20001744270 */
[-C--:B------:R-:W-:Y:S01]  /*9070*/  FMUL R126, R126, R11.reuse ;  /* 0x0000000b7e7e7220 */ /* 0x080fe20000400000 */
[----:B------:R-:W-:Y:S01]  /*9080*/  ISETP.GT.AND P0, PT, R0, 0x8, P4 ;  /* 0x000000080000780c */ /* 0x000fe20002704270 */
[-C--:B------:R-:W-:Y:S01]  /*9090*/  FMUL R127, R127, R11.reuse ;  /* 0x0000000b7f7f7220 */ /* 0x080fe20000400000 */
[----:B------:R-:W-:Y:S01]  /*90a0*/  SHF.L.U64.HI R15, R16, 0x1, R15 ;  /* 0x00000001100f7819 */ /* 0x000fe2000001020f */
[-C--:B------:R-:W-:Y:S01]  /*90b0*/  FMUL R128, R128, R11.reuse ;  /* 0x0000000b80807220 */ /* 0x080fe20000400000 */
[----:B------:R-:W-:Y:S01]  /*90c0*/  LEA R4, P3, R16, R2, 0x1 ;  /* 0x0000000210047211 */ /* 0x000fe200078608ff */
[----:B------:R-:W-:Y:S01]  /*90d0*/  FMUL R129, R129, R11 ;  /* 0x0000000b81817220 */ /* 0x000fe20000400000 */
[----:B------:R-:W-:Y:S01]  /*90e0*/  F2FP.F16.F32.PACK_AB R121, RZ, R121 ;  /* 0x00000079ff79723e */ /* 0x000fe200000000ff */
[----:B------:R-:W-:Y:S01]  /*90f0*/  FMUL R130, R130, R11 ;  /* 0x0000000b82827220 */ /* 0x000fe20000400000 */
[----:B------:R-:W-:Y:S01]  /*9100*/  F2FP.F16.F32.PACK_AB R122, RZ, R122 ;  /* 0x0000007aff7a723e */ /* 0x000fe200000000ff */
[----:B------:R-:W-:Y:S01]  /*9110*/  IMAD.X R5, R15, 0x1, R3, P3 ;  /* 0x000000010f057824 */ /* 0x000fe200018e0603 */
[----:B------:R-:W-:Y:S01]  /*9120*/  F2FP.F16.F32.PACK_AB R123, RZ, R123 ;  /* 0x0000007bff7b723e */ /* 0x000fe200000000ff */
[----:B------:R-:W-:Y:S01]  /*9130*/  @P1 STG.E.U16 desc[UR12][R2.64+0x2], R121 ;  /* 0x0000027902001986 */ /* 0x000fe2000c10150c */
[C---:B------:R-:W-:Y:S01]  /*9140*/  ISETP.GT.AND P5, PT, R10.reuse, 0x8, PT ;  /* 0x000000080a00780c */ /* 0x040fe20003fa4270 */
[-C--:B------:R-:W-:Y:S01]  /*9150*/  FMUL R131, R131, R11.reuse ;  /* 0x0000000b83837220 */ /* 0x080fe20000400000 */
[----:B------:R-:W-:Y:S01]  /*9160*/  ISETP.GT.AND P4, PT, R10, 0x9, PT ;  /* 0x000000090a00780c */ /* 0x000fe20003f84270 */
[----:B------:R-:W-:Y:S01]  /*9170*/  @P2 STG.E.U16 desc[UR12][R4.64], R122 ;  /* 0x0000007a04002986 */ /* 0x000fe2000c10150c */
[----:B------:R-:W-:Y:S01]  /*9180*/  ISETP.GT.AND P1, PT, R0, RZ, P5 ;  /* 0x000000ff0000720c */ /* 0x000fe20002f24270 */
[----:B------:R-:W-:Y:S01]  /*9190*/  IMAD.SHL.U32 R9, R12, 0x80, RZ ;  /* 0x000000800c097824 */ /* 0x000fe200078e00ff */
[C---:B------:R-:W-:Y:S01]  /*91a0*/  ISETP.GT.AND P2, PT, R0.reuse, RZ, P4 ;  /* 0x000000ff0000720c */ /* 0x040fe20002744270 */
[----:B------:R-:W-:Y:S01]  /*91b0*/  @P0 STG.E.U16 desc[UR12][R4.64+0x2], R123 ;  /* 0x0000027b04000986 */ /* 0x000fe2000c10150c */
[----:B------:R-:W-:Y:S01]  /*91c0*/  ISETP.GT.AND P0, PT, R0, 0x8, P5 ;  /* 0x000000080000780c */ /* 0x000fe20002f04270 */
[-C--:B------:R-:W-:Y:S01]  /*91d0*/  FMUL R132, R132, R11.reuse ;  /* 0x0000000b84847220 */ /* 0x080fe20000400000 */
[----:B------:R-:W-:Y:S01]  /*91e0*/  F2FP.F16.F32.PACK_AB R124, RZ, R124 ;  /* 0x0000007cff7c723e */ /* 0x000fe200000000ff */
[----:B------:R-:W-:Y:S01]  /*91f0*/  FMUL R133, R133, R11 ;  /* 0x0000000b85857220 */ /* 0x000fe20000400000 */
[----:B------:R-:W-:Y:S01]  /*9200*/  F2FP.F16.F32.PACK_AB R125, RZ, R125 ;  /* 0x0000007dff7d723e */ /* 0x000fe200000000ff */
[-C--:B------:R-:W-:Y:S01]  /*9210*/  FMUL R134, R134, R11.reuse ;  /* 0x0000000b86867220 */ /* 0x080fe20000400000 */
[----:B------:R-:W-:Y:S01]  /*9220*/  F2FP.F16.F32.PACK_AB R126, RZ, R126 ;  /* 0x0000007eff7e723e */ /* 0x000fe200000000ff */
[-C--:B------:R-:W-:Y:S01]  /*9230*/  FMUL R135, R135, R11.reuse ;  /* 0x0000000b87877220 */ /* 0x080fe20000400000 */
[----:B------:R-:W-:Y:S01]  /*9240*/  ISETP.GT.AND P3, PT, R10, 0x10, PT ;  /* 0x000000100a00780c */ /* 0x000fe20003f64270 */
[----:B------:R-:W-:Y:S01]  /*9250*/  @P1 STG.E.U16 desc[UR12][R2.64+0x10], R124 ;  /* 0x0000107c02001986 */ /* 0x000fe2000c10150c */
[----:B------:R-:W-:Y:S01]  /*9260*/  ISETP.GT.AND P1, PT, R0, 0x8, P4 ;  /* 0x000000080000780c */ /* 0x000fe20002724270 */
[----:B------:R-:W-:Y:S01]  /*9270*/  FMUL R136, R136, R11 ;  /* 0x0000000b88887220 */ /* 0x000fe20000400000 */
[----:B------:R-:W-:Y:S01]  /*9280*/  F2FP.F16.F32.PACK_AB R127, RZ, R127 ;  /* 0x0000007fff7f723e */ /* 0x000fe200000000ff */
[----:B------:R-:W-:Y:S01]  /*9290*/  @P2 STG.E.U16 desc[UR12][R2.64+0x12], R125 ;  /* 0x0000127d02002986 */ /* 0x000fe2000c10150c */
[----:B------:R-:W-:Y:S01]  /*92a0*/  F2FP.F16.F32.PACK_AB R128, RZ, R128 ;  /* 0x00000080ff80723e */ /* 0x000fe200000000ff */
[-C--:B------:R-:W-:Y:S01]  /*92b0*/  FMUL R137, R137, R11.reuse ;  /* 0x0000000b89897220 */ /* 0x080fe20000400000 */
[----:B------:R-:W-:Y:S01]  /*92c0*/  ISETP.GT.AND P2, PT, R10, 0x11, PT ;  /* 0x000000110a00780c */ /* 0x000fe20003f44270 */
[----:B------:R-:W-:Y:S01]  /*92d0*/  @P0 STG.E.U16 desc[UR12][R4.64+0x10], R126 ;  /* 0x0000107e04000986 */ /* 0x000fe2000c10150c */
[----:B------:R-:W-:Y:S01]  /*92e0*/  ISETP.GT.AND P0, PT, R0, RZ, P3 ;  /* 0x000000ff0000720c */ /* 0x000fe20001f04270 */
[----:B------:R-:W-:Y:S01]  /*92f0*/  FMUL R138, R138, R11 ;  /* 0x0000000b8a8a7220 */ /* 0x000fe20000400000 */
[----:B------:R-:W-:Y:S01]  /*9300*/  F2FP.F16.F32.PACK_AB R129, RZ, R129 ;  /* 0x00000081ff81723e */ /* 0x000fe200000000ff */
[----:B------:R-:W-:Y:S01]  /*9310*/  FMUL R139, R139, R11 ;  /* 0x0000000b8b8b7220 */ /* 0x000fe20000400000 */
[----:B------:R-:W-:Y:S01]  /*9320*/  F2FP.F16.F32.PACK_AB R130, RZ, R130 ;  /* 0x00000082ff82723e */ /* 0x000fe200000000ff */
[----:B------:R-:W-:Y:S01]  /*9330*/  @P1 STG.E.U16 desc[UR12][R4.64+0x12], R127 ;  /* 0x0000127f04001986 */ /* 0x000fe2000c10150c */
[----:B------:R-:W-:Y:S01]  /*9340*/  F2FP.F16.F32.PACK_AB R131, RZ, R131 ;  /* 0x00000083ff83723e */ /* 0x000fe200000000ff */
[-C--:B------:R-:W-:Y:S01]  /*9350*/  FMUL R140, R140, R11.reuse ;  /* 0x0000000b8c8c7220 */ /* 0x080fe20000400000 */
[----:B------:R-:W-:Y:S01]  /*9360*/  SHF.L.U64.HI R13, R12, 0x7, R13 ;  /* 0x000000070c0d7819 */ /* 0x000fe2000001020d */
[-C--:B------:R-:W-:Y:S01]  /*9370*/  FMUL R141, R141, R11.reuse ;  /* 0x0000000b8d8d7220 */ /* 0x080fe20000400000 */
[----:B------:R-:W-:Y:S01]  /*9380*/  LOP3.LUT R15, R9, 0x2, RZ, 0xfc, !PT ;  /* 0x00000002090f7812 */ /* 0x000fe200078efcff */
[-C--:B------:R-:W-:Y:S01]  /*9390*/  FMUL R142, R142, R11.reuse ;  /* 0x0000000b8e8e7220 */ /* 0x080fe20000400000 */
[----:B------:R-:W-:Y:S01]  /*93a0*/  F2FP.F16.F32.PACK_AB R132, RZ, R132 ;  /* 0x00000084ff84723e */ /* 0x000fe200000000ff */
[----:B------:R0:W-:Y:S01]  /*93b0*/  @P0 STG.E.U16 desc[UR12][R2.64+0x20], R128 ;  /* 0x0000208002000986 */ /* 0x0001e2000c10150c */
[----:B------:R-:W-:Y:S01]  /*93c0*/  ISETP.GT.AND P0, PT, R0, RZ, P2 ;  /* 0x000000ff0000720c */ /* 0x000fe20001704270 */
[-C--:B------:R-:W-:Y:S01]  /*93d0*/  FMUL R143, R143, R11.reuse ;  /* 0x0000000b8f8f7220 */ /* 0x080fe20000400000 */
[----:B------:R-:W-:Y:S01]  /*93e0*/  ISETP.GT.AND P1, PT, R10, 0x19, PT ;  /* 0x000000190a00780c */ /* 0x000fe20003f24270 */
[----:B------:R-:W-:Y:S01]  /*93f0*/  FMUL R144, R144, R11 ;  /* 0x0000000b90907220 */ /* 0x000fe20000400000 */
[----:B------:R-:W-:Y:S01]  /*9400*/  F2FP.F16.F32.PACK_AB R133, RZ, R133 ;  /* 0x00000085ff85723e */ /* 0x000fe200000000ff */
[-C--:B------:R-:W-:Y:S01]  /*9410*/  FMUL R145, R145, R11.reuse ;  /* 0x0000000b91917220 */ /* 0x080fe20000400000 */
[----:B------:R-:W-:Y:S01]  /*9420*/  F2FP.F16.F32.PACK_AB R134, RZ, R134 ;  /* 0x00000086ff86723e */ /* 0x000fe200000000ff */
[----:B------:R-:W-:Y:S01]  /*9430*/  FMUL R146, R146, R11 ;  /* 0x0000000b92927220 */ /* 0x000fe20000400000 */
[----:B------:R-:W-:Y:S01]  /*9440*/  F2FP.F16.F32.PACK_AB R135, RZ, R135 ;  /* 0x00000087ff87723e */ /* 0x000fe200000000ff */
[-C--:B------:R-:W-:Y:S01]  /*9450*/  FMUL R147, R147, R11.reuse ;  /* 0x0000000b93937220 */ /* 0x080fe20000400000 */
[----:B------:R-:W-:Y:S01]  /*9460*/  F2FP.F16.F32.PACK_AB R136, RZ, R136 ;  /* 0x00000088ff88723e */ /* 0x000fe200000000ff */
[----:B------:R-:W-:Y:S01]  /*9470*/  FMUL R148, R148, R11 ;  /* 0x0000000b94947220 */ /* 0x000fe20000400000 */
[----:B------:R-:W-:Y:S01]  /*9480*/  F2FP.F16.F32.PACK_AB R137, RZ, R137 ;  /* 0x00000089ff89723e */ /* 0x000fe200000000ff */
[----:B------:R1:W-:Y:S01]  /*9490*/  @P0 STG.E.U16 desc[UR12][R2.64+0x22], R129 ;  /* 0x0000228102000986 */ /* 0x0003e2000c10150c */
[----:B------:R-:W-:Y:S01]  /*94a0*/  ISETP.GT.AND P0, PT, R0, 0x8, P3 ;  /* 0x000000080000780c */ /* 0x000fe20001f04270 */
[-C--:B------:R-:W-:Y:S01]  /*94b0*/  FMUL R149, R149, R11.reuse ;  /* 0x0000000b95957220 */ /* 0x080fe20000400000 */
[----:B------:R-:W-:Y:S01]  /*94c0*/  F2FP.F16.F32.PACK_AB R138, RZ, R138 ;  /* 0x0000008aff8a723e */ /* 0x000fe200000000ff */
[----:B------:R-:W-:Y:S01]  /*94d0*/  FMUL R150, R150, R11 ;  /* 0x0000000b96967220 */ /* 0x000fe20000400000 */
[----:B------:R-:W-:Y:S01]  /*94e0*/  F2FP.F16.F32.PACK_AB R139, RZ, R139 ;  /* 0x0000008bff8b723e */ /* 0x000fe200000000ff */
[-C--:B------:R-:W-:Y:S01]  /*94f0*/  FMUL R151, R151, R11.reuse ;  /* 0x0000000b97977220 */ /* 0x080fe20000400000 */
[----:B------:R-:W-:Y:S01]  /*9500*/  ISETP.GT.AND P5, PT, R10, 0x28, PT ;  /* 0x000000280a00780c */ /* 0x000fe20003fa4270 */
[-C--:B------:R-:W-:Y:S01]  /*9510*/  FMUL R88, R88, R11.reuse ;  /* 0x0000000b58587220 */ /* 0x080fe20000400000 */
[----:B------:R-:W-:Y:S01]  /*9520*/  F2FP.F16.F32.PACK_AB R140, RZ, R140 ;  /* 0x0000008cff8c723e */ /* 0x000fe200000000ff */
[-C--:B------:R-:W-:Y:S01]  /*9530*/  FMUL R89, R89, R11.reuse ;  /* 0x0000000b59597220 */ /* 0x080fe20000400000 */
[----:B------:R-:W-:Y:S01]  /*9540*/  ISETP.GT.AND P4, PT, R10, 0x29, PT ;  /* 0x000000290a00780c */ /* 0x000fe20003f84270 */
[----:B------:R-:W-:Y:S01]  /*9550*/  FMUL R90, R90, R11 ;  /* 0x0000000b5a5a7220 */ /* 0x000fe20000400000 */
[----:B------:R-:W-:Y:S01]  /*9560*/  F2FP.F16.F32.PACK_AB R141, RZ, R141 ;  /* 0x0000008dff8d723e */ /* 0x000fe200000000ff */
[----:B------:R-:W-:Y:S01]  /*9570*/  @P0 STG.E.U16 desc[UR12][R4.64+0x20], R130 ;  /* 0x0000208204000986 */ /* 0x000fe2000c10150c */
[----:B------:R-:W-:Y:S01]  /*9580*/  ISETP.GT.AND P0, PT, R0, 0x8, P2 ;  /* 0x000000080000780c */ /* 0x000fe20001704270 */
[-C--:B------:R-:W-:Y:S01]  /*9590*/  FMUL R91, R91, R11.reuse ;  /* 0x0000000b5b5b7220 */ /* 0x080fe20000400000 */
[----:B------:R-:W-:Y:S01]  /*95a0*/  ISETP.GT.AND P2, PT, R10, 0x18, PT ;  /* 0x000000180a00780c */ /* 0x000fe20003f44270 */
        /* <DEDUP_REMOVED lines=8> */
[----:B------:R-:W-:Y:S01]  /*9630*/  FMUL R96, R96, R11 ;  /* 0x0000000b60607220 */ /* 0x000fe20000400000 */
[----:B------:R-:W-:Y:S01]  /*9640*/  F2FP.F16.F32.PACK_AB R145, RZ, R145 ;  /* 0x00000091ff91723e */ /* 0x000fe200000000ff */
[----:B------:R-:W-:Y:S01]  /*9650*/  @P0 STG.E.U16 desc[UR12][R4.64+0x22], R131 ;  /* 0x0000228304000986 */ /* 0x000fe2000c10150c */
[----:B------:R-:W-:Y:S01]  /*9660*/  IADD3 R6, P0, R9, R2, RZ ;  /* 0x0000000209067210 */ /* 0x000fe20007f1e0ff */
[-C--:B------:R-:W-:Y:S01]  /*9670*/  FMUL R97, R97, R11.reuse ;  /* 0x0000000b61617220 */ /* 0x080fe20000400000 */
[----:B------:R-:W-:Y:S01]  /*9680*/  F2FP.F16.F32.PACK_AB R146, RZ, R146 ;  /* 0x00000092ff92723e */ /* 0x000fe200000000ff */
[----:B------:R-:W-:Y:S01]  /*9690*/  FMUL R98, R98, R11 ;  /* 0x0000000b62627220 */ /* 0x000fe20000400000 */
[----:B------:R-:W-:Y:S01]  /*96a0*/  F2FP.F16.F32.PACK_AB R147, RZ, R147 ;  /* 0x00000093ff93723e */ /* 0x000fe200000000ff */
[--C-:B------:R-:W-:Y:S01]  /*96b0*/  IMAD.X R7, R13, 0x1, R3.reuse, P0 ;  /* 0x000000010d077824 */ /* 0x100fe200000e0603 */
[----:B------:R-:W-:Y:S01]  /*96c0*/  IADD3 R18, P0, R15, R2, RZ ;  /* 0x000000020f127210 */ /* 0x000fe20007f1e0ff */
[-C--:B------:R-:W-:Y:S01]  /*96d0*/  FMUL R99, R99, R11.reuse ;  /* 0x0000000b63637220 */ /* 0x080fe20000400000 */
[----:B------:R-:W-:Y:S01]  /*96e0*/  F2FP.F16.F32.PACK_AB R148, RZ, R148 ;  /* 0x00000094ff94723e */ /* 0x000fe200000000ff */
[----:B------:R-:W-:Y:S01]  /*96f0*/  FMUL R100, R100, R11 ;  /* 0x0000000b64647220 */ /* 0x000fe20000400000 */
[----:B------:R-:W-:Y:S01]  /*9700*/  F2FP.F16.F32.PACK_AB R149, RZ, R149 ;  /* 0x00000095ff95723e */ /* 0x000fe200000000ff */
[----:B------:R-:W-:Y:S01]  /*9710*/  IMAD.X R19, R13, 0x1, R3, P0 ;  /* 0x000000010d137824 */ /* 0x000fe200000e0603 */
[----:B------:R-:W-:Y:S01]  /*9720*/  ISETP.GT.AND P0, PT, R0, RZ, P2 ;  /* 0x000000ff0000720c */ /* 0x000fe20001704270 */
[-C--:B------:R-:W-:Y:S01]  /*9730*/  FMUL R101, R101, R11.reuse ;  /* 0x0000000b65657220 */ /* 0x080fe20000400000 */
[----:B------:R-:W-:Y:S01]  /*9740*/  F2FP.F16.F32.PACK_AB R150, RZ, R150 ;  /* 0x00000096ff96723e */ /* 0x000fe200000000ff */
[----:B------:R-:W-:Y:S01]  /*9750*/  FMUL R102, R102, R11 ;  /* 0x0000000b66667220 */ /* 0x000fe20000400000 */
[----:B------:R-:W-:Y:S01]  /*9760*/  F2FP.F16.F32.PACK_AB R151, RZ, R151 ;  /* 0x00000097ff97723e */ /* 0x000fe200000000ff */
[-C--:B------:R-:W-:Y:S01]  /*9770*/  FMUL R103, R103, R11.reuse ;  /* 0x0000000b67677220 */ /* 0x080fe20000400000 */
[----:B------:R-:W-:Y:S01]  /*9780*/  LOP3.LUT R21, R9, 0x10, RZ, 0xfc, !PT ;  /* 0x0000001009157812 */ /* 0x000fe200078efcff */
[-C--:B------:R-:W-:Y:S01]  /*9790*/  FMUL R104, R104, R11.reuse ;  /* 0x0000000b68687220 */ /* 0x080fe20000400000 */
[----:B------:R-:W-:Y:S01]  /*97a0*/  F2FP.F16.F32.PACK_AB R88, RZ, R88 ;  /* 0x00000058ff58723e */ /* 0x000fe200000000ff */
[-C--:B------:R-:W-:Y:S01]  /*97b0*/  FMUL R105, R105, R11.reuse ;  /* 0x0000000b69697220 */ /* 0x080fe20000400000 */
[----:B------:R-:W-:Y:S01]  /*97c0*/  LOP3.LUT R23, R9, 0x12, RZ, 0xfc, !PT ;  /* 0x0000001209177812 */ /* 0x000fe200078efcff */
[----:B------:R-:W-:Y:S01]  /*97d0*/  FMUL R106, R106, R11 ;  /* 0x0000000b6a6a7220 */ /* 0x000fe20000400000 */
[----:B------:R-:W-:Y:S01]  /*97e0*/  F2FP.F16.F32.PACK_AB R89, RZ, R89 ;  /* 0x00000059ff59723e */ /* 0x000fe200000000ff */
[----:B------:R-:W-:Y:S01]  /*97f0*/  @P0 STG.E.U16 desc[UR12][R2.64+0x30], R132 ;  /* 0x0000308402000986 */ /* 0x000fe2000c10150c */
[----:B------:R-:W-:Y:S01]  /*9800*/  ISETP.GT.AND P0, PT, R0, RZ, P1 ;  /* 0x000000ff0000720c */ /* 0x000fe20000f04270 */
        /* <DEDUP_REMOVED lines=8> */
[-C--:B------:R-:W-:Y:S01]  /*9890*/  FMUL R111, R111, R11.reuse ;  /* 0x0000000b6f6f7220 */ /* 0x080fe20000400000 */
[----:B------:R-:W-:Y:S01]  /*98a0*/  PRMT R8, R92, 0x7610, R8 ;  /* 0x000076105c087816 */ /* 0x000fe20000000008 */
[-C--:B------:R-:W-:Y:S01]  /*98b0*/  FMUL R112, R112, R11.reuse ;  /* 0x0000000b70707220 */ /* 0x080fe20000400000 */
[----:B------:R-:W-:Y:S01]  /*98c0*/  F2FP.F16.F32.PACK_AB R94, RZ, R94 ;  /* 0x0000005eff5e723e */ /* 0x000fe200000000ff */
[----:B------:R-:W-:Y:S01]  /*98d0*/  @P0 STG.E.U16 desc[UR12][R2.64+0x32], R133 ;  /* 0x0000328502000986 */ /* 0x000fe2000c10150c */
[----:B------:R-:W-:Y:S01]  /*98e0*/  ISETP.GT.AND P0, PT, R0, 0x8, P2 ;  /* 0x000000080000780c */ /* 0x000fe20001704270 */
        /* <DEDUP_REMOVED lines=26> */
[----:B------:R-:W-:Y:S01]  /*9a90*/  @P0 STG.E.U16 desc[UR12][R4.64+0x32], R135 ;  /* 0x0000328704000986 */ /* 0x000fe2000c10150c */
[----:B------:R-:W-:Y:S01]  /*9aa0*/  ISETP.GT.AND P0, PT, R0, RZ, P2 ;  /* 0x000000ff0000720c */ /* 0x000fe20001704270 */
        /* <DEDUP_REMOVED lines=135> */
[----:B------:R-:W-:-:S02]  /*a320*/  F2FP.F16.F32.PACK_AB R33, RZ, R33 ;  /* 0x00000021ff21723e */ /* 0x000fc400000000ff */
[----:B------:R-:W-:Y:S01]  /*a330*/  F2FP.F16.F32.PACK_AB R34, RZ, R34 ;  /* 0x00000022ff22723e */ /* 0x000fe200000000ff */
[----:B------:R-:W-:Y:S01]  /*a340*/  @P0 STG.E.U16 desc[UR12][R2.64+0x62], R145 ;  /* 0x0000629102000986 */ /* 0x000fe2000c10150c */
[----:B------:R-:W-:Y:S02]  /*a350*/  ISETP.GT.AND P0, PT, R0, 0x8, P3 ;  /* 0x000000080000780c */ /* 0x000fe40001f04270 */
[----:B------:R-:W-:Y:S02]  /*a360*/  F2FP.F16.F32.PACK_AB R35, RZ, R35 ;  /* 0x00000023ff23723e */ /* 0x000fe400000000ff */
[----:B------:R-:W-:Y:S02]  /*a370*/  F2FP.F16.F32.PACK_AB R36, RZ, R36 ;  /* 0x00000024ff24723e */ /* 0x000fe400000000ff */
[----:B------:R-:W-:Y:S02]  /*a380*/  F2FP.F16.F32.PACK_AB R37, RZ, R37 ;  /* 0x00000025ff25723e */ /* 0x000fe400000000ff */
[----:B------:R-:W-:-:S02]  /*a390*/  F2FP.F16.F32.PACK_AB R38, RZ, R38 ;  /* 0x00000026ff26723e */ /* 0x000fc400000000ff */
[----:B------:R-:W-:Y:S02]  /*a3a0*/  F2FP.F16.F32.PACK_AB R39, RZ, R39 ;  /* 0x00000027ff27723e */ /* 0x000fe400000000ff */
[----:B------:R-:W-:Y:S01]  /*a3b0*/  F2FP.F16.F32.PACK_AB R40, RZ, R40 ;  /* 0x00000028ff28723e */ /* 0x000fe200000000ff */
[----:B------:R-:W-:Y:S01]  /*a3c0*/  @P0 STG.E.U16 desc[UR12][R4.64+0x60], R146 ;  /* 0x0000609204000986 */ /* 0x000fe2000c10150c */
[----:B------:R-:W-:Y:S02]  /*a3d0*/  ISETP.GT.AND P0, PT, R0, 0x8, P1 ;  /* 0x000000080000780c */ /* 0x000fe40000f04270 */
[----:B------:R-:W-:Y:S02]  /*a3e0*/  F2FP.F16.F32.PACK_AB R41, RZ, R41 ;  /* 0x00000029ff29723e */ /* 0x000fe400000000ff */
[----:B------:R-:W-:Y:S02]  /*a3f0*/  F2FP.F16.F32.PACK_AB R42, RZ, R42 ;  /* 0x0000002aff2a723e */ /* 0x000fe400000000ff */
[----:B------:R-:W-:-:S02]  /*a400*/  F2FP.F16.F32.PACK_AB R43, RZ, R43 ;  /* 0x0000002bff2b723e */ /* 0x000fc400000000ff */
[----:B------:R-:W-:Y:S02]  /*a410*/  F2FP.F16.F32.PACK_AB R44, RZ, R44 ;  /* 0x0000002cff2c723e */ /* 0x000fe400000000ff */
[----:B------:R-:W-:Y:S02]  /*a420*/  F2FP.F16.F32.PACK_AB R45, RZ, R45 ;  /* 0x0000002dff2d723e */ /* 0x000fe400000000ff */
[----:B------:R-:W-:Y:S01]  /*a430*/  F2FP.F16.F32.PACK_AB R46, RZ, R46 ;  /* 0x0000002eff2e723e */ /* 0x000fe200000000ff */
[----:B------:R-:W-:Y:S01]  /*a440*/  @P0 STG.E.U16 desc[UR12][R4.64+0x62], R147 ;  /* 0x0000629304000986 */ /* 0x000fe2000c10150c */
[----:B------:R-:W-:Y:S02]  /*a450*/  ISETP.GT.AND P0, PT, R0, RZ, P2 ;  /* 0x000000ff0000720c */ /* 0x000fe40001704270 */
[----:B------:R-:W-:Y:S02]  /*a460*/  F2FP.F16.F32.PACK_AB R47, RZ, R47 ;  /* 0x0000002fff2f723e */ /* 0x000fe400000000ff */
[----:B------:R-:W-:-:S02]  /*a470*/  F2FP.F16.F32.PACK_AB R48, RZ, R48 ;  /* 0x00000030ff30723e */ /* 0x000fc400000000ff */
[----:B------:R-:W-:Y:S02]  /*a480*/  F2FP.F16.F32.PACK_AB R49, RZ, R49 ;  /* 0x00000031ff31723e */ /* 0x000fe400000000ff */
[----:B------:R-:W-:Y:S02]  /*a490*/  F2FP.F16.F32.PACK_AB R50, RZ, R50 ;  /* 0x00000032ff32723e */ /* 0x000fe400000000ff */
[----:B------:R-:W-:Y:S02]  /*a4a0*/  F2FP.F16.F32.PACK_AB R51, RZ, R51 ;  /* 0x00000033ff33723e */ /* 0x000fe400000000ff */
[----:B------:R-:W-:Y:S01]  /*a4b0*/  F2FP.F16.F32.PACK_AB R52, RZ, R52 ;  /* 0x00000034ff34723e */ /* 0x000fe200000000ff */
[----:B------:R-:W-:Y:S01]  /*a4c0*/  @P0 STG.E.U16 desc[UR12][R2.64+0x70], R148 ;  /* 0x0000709402000986 */ /* 0x000fe2000c10150c */
[----:B------:R-:W-:Y:S02]  /*a4d0*/  ISETP.GT.AND P0, PT, R10, 0x39, PT ;  /* 0x000000390a00780c */ /* 0x000fe40003f04270 */
[----:B------:R-:W-:-:S02]  /*a4e0*/  F2FP.F16.F32.PACK_AB R53, RZ, R53 ;  /* 0x00000035ff35723e */ /* 0x000fc400000000ff */
[----:B------:R-:W-:Y:S02]  /*a4f0*/  ISETP.GT.AND P6, PT, R0, RZ, P0 ;  /* 0x000000ff0000720c */ /* 0x000fe400007c4270 */
[----:B------:R-:W-:-:S11]  /*a500*/  F2FP.F16.F32.PACK_AB R54, RZ, R54 ;  /* 0x00000036ff36723e */ /* 0x000fd600000000ff */
[----:B------:R-:W-:Y:S01]  /*a510*/  @P6 STG.E.U16 desc[UR12][R2.64+0x72], R149 ;  /* 0x0000729502006986 */ /* 0x000fe2000c10150c */
[----:B------:R-:W-:-:S13]  /*a520*/  ISETP.GT.AND P6, PT, R0, 0x8, P2 ;  /* 0x000000080000780c */ /* 0x000fda00017c4270 */
[----:B------:R-:W-:Y:S01]  /*a530*/  @P6 STG.E.U16 desc[UR12][R4.64+0x70], R150 ;  /* 0x0000709604006986 */ /* 0x000fe2000c10150c */
[----:B------:R-:W-:-:S13]  /*a540*/  ISETP.GT.AND P6, PT, R0, 0x8, P0 ;  /* 0x000000080000780c */ /* 0x000fda00007c4270 */
[----:B------:R-:W-:Y:S01]  /*a550*/  @P6 STG.E.U16 desc[UR12][R4.64+0x72], R151 ;  /* 0x0000729704006986 */ /* 0x000fe2000c10150c */
[----:B0-----:R-:W-:-:S05]  /*a560*/  IADD3 R128, P6, R21, R2, RZ ;  /* 0x0000000215807210 */ /* 0x001fca0007fde0ff */
[----:B-1----:R-:W-:Y:S01]  /*a570*/  IMAD.X R129, R13, 0x1, R3, P6 ;  /* 0x000000010d817824 */ /* 0x002fe200030e0603 */
[----:B------:R-:W-:-:S04]  /*a580*/  ISETP.GT.AND P6, PT, R10, RZ, PT ;  /* 0x000000ff0a00720c */ /* 0x000fc80003fc4270 */
[----:B------:R-:W-:-:S13]  /*a590*/  ISETP.GT.AND P6, PT, R0, 0x40, P6 ;  /* 0x000000400000780c */ /* 0x000fda00037c4270 */
[----:B------:R-:W-:Y:S01]  /*a5a0*/  @P6 STG.E.U16 desc[UR12][R6.64], R88 ;  /* 0x0000005806006986 */ /* 0x000fe2000c10150c */
[----:B------:R-:W-:-:S05]  /*a5b0*/  IADD3 R120, P6, R23, R2, RZ ;  /* 0x0000000217787210 */ /* 0x000fca0007fde0ff */
[----:B------:R-:W-:Y:S01]  /*a5c0*/  IMAD.X R121, R13, 0x1, R3, P6 ;  /* 0x000000010d797824 */ /* 0x000fe200030e0603 */
[----:B------:R-:W-:-:S04]  /*a5d0*/  ISETP.GT.AND P6, PT, R10, 0x1, PT ;  /* 0x000000010a00780c */ /* 0x000fc80003fc4270 */
[----:B------:R-:W-:-:S13]  /*a5e0*/  ISETP.GT.AND P6, PT, R0, 0x40, P6 ;  /* 0x000000400000780c */ /* 0x000fda00037c4270 */
[----:B------:R0:W-:Y:S01]  /*a5f0*/  @P6 STG.E.U16 desc[UR12][R18.64], R89 ;  /* 0x0000005912006986 */ /* 0x0001e2000c10150c */
[----:B------:R-:W-:-:S05]  /*a600*/  IADD3 R16, P6, R9, R4, RZ ;  /* 0x0000000409107210 */ /* 0x000fca0007fde0ff */
[----:B------:R-:W-:Y:S01]  /*a610*/  IMAD.X R17, R13, 0x1, R5, P6 ;  /* 0x000000010d117824 */ /* 0x000fe200030e0605 */
[----:B------:R-:W-:-:S04]  /*a620*/  ISETP.GT.AND P6, PT, R10, RZ, PT ;  /* 0x000000ff0a00720c */ /* 0x000fc80003fc4270 */
[----:B------:R-:W-:Y:S02]  /*a630*/  ISETP.GT.AND P6, PT, R0, 0x48, P6 ;  /* 0x000000480000780c */ /* 0x000fe400037c4270 */
[C---:B0-----:R-:W-:Y:S02]  /*a640*/  LOP3.LUT R19, R9.reuse, 0x20, RZ, 0xfc, !PT ;  /* 0x0000002009137812 */ /* 0x041fe400078efcff */
[----:B------:R-:W-:-:S09]  /*a650*/  LOP3.LUT R89, R9, 0x22, RZ, 0xfc, !PT ;  /* 0x0000002209597812 */ /* 0x000fd200078efcff */
        /* <DEDUP_REMOVED lines=8> */
[----:B------:R-:W-:-:S04]  /*a6e0*/  ISETP.GT.AND P6, PT, R10, 0x8, PT ;  /* 0x000000080a00780c */ /* 0x000fc80003fc4270 */
[----:B------:R-:W-:Y:S02]  /*a6f0*/  ISETP.GT.AND P6, PT, R0, 0x40, P6 ;  /* 0x000000400000780c */ /* 0x000fe400037c4270 */
[----:B0-----:R-:W-:-:S11]  /*a700*/  LOP3.LUT R91, R9, 0x30, RZ, 0xfc, !PT ;  /* 0x00000030095b7812 */ /* 0x001fd600078efcff */
[----:B------:R0:W-:Y:S01]  /*a710*/  @P6 STG.E.U16 desc[UR12][R128.64], R8 ;  /* 0x0000000880006986 */ /* 0x0001e2000c10150c */
[----:B------:R-:W-:-:S05]  /*a720*/  IADD3 R122, P6, R89, R2, RZ ;  /* 0x00000002597a7210 */ /* 0x000fca0007fde0ff */
[----:B------:R-:W-:Y:S01]  /*a730*/  IMAD.X R123, R13, 0x1, R3, P6 ;  /* 0x000000010d7b7824 */ /* 0x000fe200030e0603 */
[----:B------:R-:W-:-:S04]  /*a740*/  ISETP.GT.AND P6, PT, R10, 0x9, PT ;  /* 0x000000090a00780c */ /* 0x000fc80003fc4270 */
[----:B------:R-:W-:Y:S02]  /*a750*/  ISETP.GT.AND P6, PT, R0, 0x40, P6 ;  /* 0x000000400000780c */ /* 0x000fe400037c4270 */
[----:B0-----:R-:W-:-:S11]  /*a760*/  PRMT R8, R96, 0x7610, R8 ;  /* 0x0000761060087816 */ /* 0x001fd60000000008 */
[----:B------:R0:W-:Y:S01]  /*a770*/  @P6 STG.E.U16 desc[UR12][R120.64], R93 ;  /* 0x0000005d78006986 */ /* 0x0001e2000c10150c */
[----:B------:R-:W-:-:S05]  /*a780*/  IADD3 R92, P6, R21, R4, RZ ;  /* 0x00000004155c7210 */ /* 0x000fca0007fde0ff */
[----:B0-----:R-:W-:Y:S01]  /*a790*/  IMAD.X R93, R13, 0x1, R5, P6 ;  /* 0x000000010d5d7824 */ /* 0x001fe200030e0605 */
        /* <DEDUP_REMOVED lines=80> */
[----:B------:R-:W-:Y:S02]  /*aca0*/  ISETP.GT.AND P6, PT, R0, 0x40, P5 ;  /* 0x000000400000780c */ /* 0x000fe40002fc4270 */
[----:B0-----:R-:W-:-:S11]  /*acb0*/  LOP3.LUT R107, R9, 0x70, RZ, 0xfc, !PT ;  /* 0x00000070096b7812 */ /* 0x001fd600078efcff */
[----:B------:R-:W-:Y:S01]  /*acc0*/  @P6 STG.E.U16 desc[UR12][R126.64], R8 ;  /* 0x000000087e006986 */ /* 0x000fe2000c10150c */
[----:B------:R-:W-:-:S05]  /*acd0*/  IADD3 R122, P6, R105, R2, RZ ;  /* 0x00000002697a7210 */ /* 0x000fca0007fde0ff */
[----:B------:R-:W-:Y:S01]  /*ace0*/  IMAD.X R123, R13, 0x1, R3, P6 ;  /* 0x000000010d7b7824 */ /* 0x000fe200030e0603 */
[----:B------:R-:W-:-:S13]  /*acf0*/  ISETP.GT.AND P6, PT, R0, 0x40, P4 ;  /* 0x000000400000780c */ /* 0x000fda00027c4270 */
[----:B------:R0:W-:Y:S01]  /*ad00*/  @P6 STG.E.U16 desc[UR12][R120.64], R109 ;  /* 0x0000006d78006986 */ /* 0x0001e2000c10150c */
[----:B------:R-:W-:-:S05]  /*ad10*/  IADD3 R108, P6, R99, R4, RZ ;  /* 0x00000004636c7210 */ /* 0x000fca0007fde0ff */
[----:B0-----:R-:W-:Y:S01]  /*ad20*/  IMAD.X R109, R13, 0x1, R5, P6 ;  /* 0x000000010d6d7824 */ /* 0x001fe200030e0605 */
[----:B------:R-:W-:-:S13]  /*ad30*/  ISETP.GT.AND P6, PT, R0, 0x48, P5 ;  /* 0x000000480000780c */ /* 0x000fda0002fc4270 */
[----:B------:R0:W-:Y:S01]  /*ad40*/  @P6 STG.E.U16 desc[UR12][R108.64], R110 ;  /* 0x0000006e6c006986 */ /* 0x0001e2000c10150c */
[----:B------:R-:W-:-:S05]  /*ad50*/  IADD3 R126, P6, R101, R4, RZ ;  /* 0x00000004657e7210 */ /* 0x000fca0007fde0ff */
[----:B------:R-:W-:Y:S01]  /*ad60*/  IMAD.X R127, R13, 0x1, R5, P6 ;  /* 0x000000010d7f7824 */ /* 0x000fe200030e0605 */
[----:B------:R-:W-:Y:S02]  /*ad70*/  ISETP.GT.AND P6, PT, R0, 0x48, P4 ;  /* 0x000000480000780c */ /* 0x000fe400027c4270 */
[----:B0-----:R-:W-:-:S11]  /*ad80*/  LOP3.LUT R109, R9, 0x72, RZ, 0xfc, !PT ;  /* 0x00000072096d7812 */ /* 0x001fd600078efcff */
[----:B------:R0:W-:Y:S01]  /*ad90*/  @P6 STG.E.U16 desc[UR12][R126.64], R111 ;  /* 0x0000006f7e006986 */ /* 0x0001e2000c10150c */
[----:B------:R-:W-:-:S05]  /*ada0*/  IADD3 R120, P6, R107, R2, RZ ;  /* 0x000000026b787210 */ /* 0x000fca0007fde0ff */
[----:B------:R-:W-:Y:S01]  /*adb0*/  IMAD.X R121, R13, 0x1, R3, P6 ;  /* 0x000000010d797824 */ /* 0x000fe200030e0603 */
[----:B------:R-:W-:-:S13]  /*adc0*/  ISETP.GT.AND P6, PT, R0, 0x40, P3 ;  /* 0x000000400000780c */ /* 0x000fda0001fc4270 */
        /* <DEDUP_REMOVED lines=13> */
[----:B-1----:R-:W-:-:S05]  /*aea0*/  IADD3 R112, P6, R107, R4, RZ ;  /* 0x000000046b707210 */ /* 0x002fca0007fde0ff */
[----:B--2---:R-:W-:Y:S01]  /*aeb0*/  IMAD.X R113, R13, 0x1, R5, P6 ;  /* 0x000000010d717824 */ /* 0x004fe200030e0605 */
[----:B------:R-:W-:-:S13]  /*aec0*/  ISETP.GT.AND P6, PT, R0, 0x40, P2 ;  /* 0x000000400000780c */ /* 0x000fda00017c4270 */
[----:B------:R-:W-:Y:S01]  /*aed0*/  @P6 STG.E.U16 desc[UR12][R120.64], R116 ;  /* 0x0000007478006986 */ /* 0x000fe2000c10150c */
[----:B------:R-:W-:-:S05]  /*aee0*/  IADD3 R4, P6, R109, R4, RZ ;  /* 0x000000046d047210 */ /* 0x000fca0007fde0ff */
[----:B------:R-:W-:Y:S01]  /*aef0*/  IMAD.X R5, R13, 0x1, R5, P6 ;  /* 0x000000010d057824 */ /* 0x000fe200030e0605 */
[----:B------:R-:W-:-:S13]  /*af00*/  ISETP.GT.AND P6, PT, R0, 0x40, P0 ;  /* 0x000000400000780c */ /* 0x000fda00007c4270 */
[----:B------:R-:W-:Y:S01]  /*af10*/  @P6 STG.E.U16 desc[UR12][R128.64], R117 ;  /* 0x0000007580006986 */ /* 0x000fe2000c10150c */
[----:B---3--:R-:W-:-:S05]  /*af20*/  IADD3 R2, P6, R6, R9, RZ ;  /* 0x0000000906027210 */ /* 0x008fca0007fde0ff */
[----:B------:R-:W-:Y:S01]  /*af30*/  IMAD.X R3, R7, 0x1, R13, P6 ;  /* 0x0000000107037824 */ /* 0x000fe200030e060d */
[----:B------:R-:W-:-:S13]  /*af40*/  ISETP.GT.AND P6, PT, R0, 0x48, P2 ;  /* 0x000000480000780c */ /* 0x000fda00017c4270 */
[----:B------:R1:W-:Y:S01]  /*af50*/  @P6 STG.E.U16 desc[UR12][R112.64], R118 ;  /* 0x0000007670006986 */ /* 0x0003e2000c10150c */
[----:B0-----:R-:W-:-:S05]  /*af60*/  IADD3 R110, P6, R15, R6, RZ ;  /* 0x000000060f6e7210 */ /* 0x001fca0007fde0ff */
[----:B------:R-:W-:Y:S01]  /*af70*/  IMAD.X R111, R7, 0x1, R13, P6 ;  /* 0x00000001076f7824 */ /* 0x000fe200030e060d */
[----:B------:R-:W-:-:S13]  /*af80*/  ISETP.GT.AND P6, PT, R0, 0x48, P0 ;  /* 0x000000480000780c */ /* 0x000fda00007c4270 */
[----:B------:R0:W-:Y:S01]  /*af90*/  @P6 STG.E.U16 desc[UR12][R4.64], R119 ;  /* 0x0000007704006986 */ /* 0x0001e2000c10150c */
[----:B------:R-:W-:-:S05]  /*afa0*/  IADD3 R114, P6, R21, R6, RZ ;  /* 0x0000000615727210 */ /* 0x000fca0007fde0ff */
[----:B------:R-:W-:Y:S01]  /*afb0*/  IMAD.X R115, R7, 0x1, R13, P6 ;  /* 0x0000000107737824 */ /* 0x000fe200030e060d */
[----:B------:R-:W-:-:S04]  /*afc0*/  ISETP.GT.AND P6, PT, R10, RZ, PT ;  /* 0x000000ff0a00720c */ /* 0x000fc80003fc4270 */
[----:B------:R-:W-:-:S13]  /*afd0*/  ISETP.GT.AND P6, PT, R0, 0x80, P6 ;  /* 0x000000800000780c */ /* 0x000fda00037c4270 */
[----:B------:R2:W-:Y:S01]  /*afe0*/  @P6 STG.E.U16 desc[UR12][R2.64], R56 ;  /* 0x0000003802006986 */ /* 0x0005e2000c10150c */
[----:B-1----:R-:W-:-:S05]  /*aff0*/  IADD3 R112, P6, R23, R6, RZ ;  /* 0x0000000617707210 */ /* 0x002fca0007fde0ff */
[----:B------:R-:W-:Y:S01]  /*b000*/  IMAD.X R113, R7, 0x1, R13, P6 ;  /* 0x0000000107717824 */ /* 0x000fe200030e060d */
[----:B------:R-:W-:-:S04]  /*b010*/  ISETP.GT.AND P6, PT, R10, 0x1, PT ;  /* 0x000000010a00780c */ /* 0x000fc80003fc4270 */
[----:B------:R-:W-:-:S13]  /*b020*/  ISETP.GT.AND P6, PT, R0, 0x80, P6 ;  /* 0x000000800000780c */ /* 0x000fda00037c4270 */
[----:B------:R1:W-:Y:S01]  /*b030*/  @P6 STG.E.U16 desc[UR12][R110.64], R57 ;  /* 0x000000396e006986 */ /* 0x0003e2000c10150c */
[----:B0-----:R-:W-:-:S05]  /*b040*/  IADD3 R4, P6, R16, R9, RZ ;  /* 0x0000000910047210 */ /* 0x001fca0007fde0ff */
[----:B------:R-:W-:Y:S01]  /*b050*/  IMAD.X R5, R17, 0x1, R13, P6 ;  /* 0x0000000111057824 */ /* 0x000fe200030e060d */
[----:B------:R-:W-:-:S04]  /*b060*/  ISETP.GT.AND P6, PT, R10, RZ, PT ;  /* 0x000000ff0a00720c */ /* 0x000fc80003fc4270 */
[----:B------:R-:W-:-:S13]  /*b070*/  ISETP.GT.AND P6, PT, R0, 0x88, P6 ;  /* 0x000000880000780c */ /* 0x000fda00037c4270 */
[----:B------:R-:W-:Y:S01]  /*b080*/  @P6 STG.E.U16 desc[UR12][R4.64], R58 ;  /* 0x0000003a04006986 */ /* 0x000fe2000c10150c */
[----:B--2---:R-:W-:-:S05]  /*b090*/  IADD3 R56, P6, R16, R15, RZ ;  /* 0x0000000f10387210 */ /* 0x004fca0007fde0ff */
[----:B-1----:R-:W-:Y:S01]  /*b0a0*/  IMAD.X R57, R17, 0x1, R13, P6 ;  /* 0x0000000111397824 */ /* 0x002fe200030e060d */
[----:B------:R-:W-:-:S04]  /*b0b0*/  ISETP.GT.AND P6, PT, R10, 0x1, PT ;  /* 0x000000010a00780c */ /* 0x000fc80003fc4270 */
[----:B------:R-:W-:-:S13]  /*b0c0*/  ISETP.GT.AND P6, PT, R0, 0x88, P6 ;  /* 0x000000880000780c */ /* 0x000fda00037c4270 */
[----:B------:R0:W-:Y:S01]  /*b0d0*/  @P6 STG.E.U16 desc[UR12][R56.64], R59 ;  /* 0x0000003b38006986 */ /* 0x0001e2000c10150c */
        /* <DEDUP_REMOVED lines=10> */
[----:B0-----:R-:W-:-:S05]  /*b180*/  IADD3 R56, P6, R21, R16, RZ ;  /* 0x0000001015387210 */ /* 0x001fca0007fde0ff */
        /* <DEDUP_REMOVED lines=9> */
[----:B-1----:R-:W-:-:S05]  /*b220*/  IADD3 R60, P6, R91, R6, RZ ;  /* 0x000000065b3c7210 */ /* 0x002fca0007fde0ff */
[----:B--2---:R-:W-:Y:S01]  /*b230*/  IMAD.X R61, R7, 0x1, R13, P6 ;  /* 0x00000001073d7824 */ /* 0x004fe200030e060d */
[----:B------:R-:W-:-:S04]  /*b240*/  ISETP.GT.AND P6, PT, R10, 0x10, PT ;  /* 0x000000100a00780c */ /* 0x000fc80003fc4270 */
[----:B------:R-:W-:-:S13]  /*b250*/  ISETP.GT.AND P6, PT, R0, 0x80, P6 ;  /* 0x000000800000780c */ /* 0x000fda00037c4270 */
[----:B------:R1:W-:Y:S01]  /*b260*/  @P6 STG.E.U16 desc[UR12][R110.64], R64 ;  /* 0x000000406e006986 */ /* 0x0003e2000c10150c */
[----:B0-----:R-:W-:-:S05]  /*b270*/  IADD3 R62, P6, R93, R6, RZ ;  /* 0x000000065d3e7210 */ /* 0x001fca0007fde0ff */
[----:B---3--:R-:W-:Y:S01]  /*b280*/  IMAD.X R63, R7, 0x1, R13, P6 ;  /* 0x00000001073f7824 */ /* 0x008fe200030e060d */
        /* <DEDUP_REMOVED lines=14> */
[----:B0-----:R-:W-:Y:S01]  /*b370*/  IMAD.X R65, R7, 0x1, R13, P6 ;  /* 0x0000000107417824 */ /* 0x001fe200030e060d */
[----:B------:R-:W-:-:S04]  /*b380*/  ISETP.GT.AND P6, PT, R10, 0x18, PT ;  /* 0x000000180a00780c */ /* 0x000fc80003fc4270 */
[----:B------:R-:W-:-:S13]  /*b390*/  ISETP.GT.AND P6, PT, R0, 0x80, P6 ;  /* 0x000000800000780c */ /* 0x000fda00037c4270 */
[----:B------:R0:W-:Y:S01]  /*b3a0*/  @P6 STG.E.U16 desc[UR12][R60.64], R68 ;  /* 0x000000443c006986 */ /* 0x0001e2000c10150c */
[----:B--2---:R-:W-:-:S05]  /*b3b0*/  IADD3 R66, P6, R97, R6, RZ ;  /* 0x0000000661427210 */ /* 0x004fca0007fde0ff */
        /* <DEDUP_REMOVED lines=19> */
[----:B-1----:R-:W-:-:S05]  /*b4f0*/  IADD3 R62, P6, R101, R6, RZ ;  /* 0x00000006653e7210 */ /* 0x002fca0007fde0ff */
[----:B------:R-:W-:Y:S01]  /*b500*/  IMAD.X R63, R7, 0x1, R13, P6 ;  /* 0x00000001073f7824 */ /* 0x000fe200030e060d */
[----:B------:R-:W-:-:S04]  /*b510*/  ISETP.GT.AND P6, PT, R10, 0x21, PT ;  /* 0x000000210a00780c */ /* 0x000fc80003fc4270 */
[----:B------:R-:W-:-:S13]  /*b520*/  ISETP.GT.AND P6, PT, R0, 0x80, P6 ;  /* 0x000000800000780c */ /* 0x000fda00037c4270 */
[----:B------:R1:W-:Y:S01]  /*b530*/  @P6 STG.E.U16 desc[UR12][R66.64], R73 ;  /* 0x0000004942006986 */ /* 0x0003e2000c10150c */
[----:B--2---:R-:W-:-:S05]  /*b540*/  IADD3 R56, P6, R95, R16, RZ ;  /* 0x000000105f387210 */ /* 0x004fca0007fde0ff */
[----:B------:R-:W-:Y:S01]  /*b550*/  IMAD.X R57, R17, 0x1, R13, P6 ;  /* 0x0000000111397824 */ /* 0x000fe200030e060d */
[----:B------:R-:W-:-:S04]  /*b560*/  ISETP.GT.AND P6, PT, R10, 0x20, PT ;  /* 0x000000200a00780c */ /* 0x000fc80003fc4270 */
[----:B------:R-:W-:-:S13]  /*b570*/  ISETP.GT.AND P6, PT, R0, 0x88, P6 ;  /* 0x000000880000780c */ /* 0x000fda00037c4270 */
[----:B------:R2:W-:Y:S01]  /*b580*/  @P6 STG.E.U16 desc[UR12][R56.64], R74 ;  /* 0x0000004a38006986 */ /* 0x0005e2000c10150c */
[----:B---3--:R-:W-:-:S05]  /*b590*/  IADD3 R58, P6, R97, R16, RZ ;  /* 0x00000010613a7210 */ /* 0x008fca0007fde0ff */
[----:B------:R-:W-:Y:S01]  /*b5a0*/  IMAD.X R59, R17, 0x1, R13, P6 ;  /* 0x00000001113b7824 */ /* 0x000fe200030e060d */
[----:B------:R-:W-:-:S04]  /*b5b0*/  ISETP.GT.AND P6, PT, R10, 0x21, PT ;  /* 0x000000210a00780c */ /* 0x000fc80003fc4270 */
[----:B------:R-:W-:-:S13]  /*b5c0*/  ISETP.GT.AND P6, PT, R0, 0x88, P6 ;  /* 0x000000880000780c */ /* 0x000fda00037c4270 */
[----:B------:R3:W-:Y:S01]  /*b5d0*/  @P6 STG.E.U16 desc[UR12][R58.64], R75 ;  /* 0x0000004b3a006986 */ /* 0x0007e2000c10150c */
[----:B0-----:R-:W-:-:S05]  /*b5e0*/  IADD3 R64, P6, R103, R6, RZ ;  /* 0x0000000667407210 */ /* 0x001fca0007fde0ff */
[----:B------:R-:W-:Y:S01]  /*b5f0*/  IMAD.X R65, R7, 0x1, R13, P6 ;  /* 0x0000000107417824 */ /* 0x000fe200030e060d */
[----:B------:R-:W-:-:S13]  /*b600*/  ISETP.GT.AND P6, PT, R0, 0x80, P5 ;  /* 0x000000800000780c */ /* 0x000fda0002fc4270 */
[----:B------:R0:W-:Y:S01]  /*b610*/  @P6 STG.E.U16 desc[UR12][R60.64], R76 ;  /* 0x0000004c3c006986 */ /* 0x0001e2000c10150c */
[----:B-1----:R-:W-:-:S05]  /*b620*/  IADD3 R66, P6, R105, R6, RZ ;  /* 0x0000000669427210 */ /* 0x002fca0007fde0ff */
[----:B------:R-:W-:Y:S01]  /*b630*/  IMAD.X R67, R7, 0x1, R13, P6 ;  /* 0x0000000107437824 */ /* 0x000fe200030e060d */
[----:B------:R-:W-:-:S13]  /*b640*/  ISETP.GT.AND P6, PT, R0, 0x80, P4 ;  /* 0x000000800000780c */ /* 0x000fda00027c4270 */
[----:B------:R1:W-:Y:S01]  /*b650*/  @P6 STG.E.U16 desc[UR12][R62.64], R77 ;  /* 0x0000004d3e006986 */ /* 0x0003e2000c10150c */
[----:B--2---:R-:W-:-:S05]  /*b660*/  IADD3 R56, P6, R99, R16, RZ ;  /* 0x0000001063387210 */ /* 0x004fca0007fde0ff */
[----:B------:R-:W-:Y:S01]  /*b670*/  IMAD.X R57, R17, 0x1, R13, P6 ;  /* 0x0000000111397824 */ /* 0x000fe200030e060d */
[----:B------:R-:W-:-:S13]  /*b680*/  ISETP.GT.AND P6, PT, R0, 0x88, P5 ;  /* 0x000000880000780c */ /* 0x000fda0002fc4270 */
[----:B------:R2:W-:Y:S01]  /*b690*/  @P6 STG.E.U16 desc[UR12][R56.64], R78 ;  /* 0x0000004e38006986 */ /* 0x0005e2000c10150c */
[----:B---3--:R-:W-:-:S05]  /*b6a0*/  IADD3 R58, P6, R101, R16, RZ ;  /* 0x00000010653a7210 */ /* 0x008fca0007fde0ff */
[----:B------:R-:W-:Y:S01]  /*b6b0*/  IMAD.X R59, R17, 0x1, R13, P6 ;  /* 0x00000001113b7824 */ /* 0x000fe200030e060d */
[----:B------:R-:W-:-:S13]  /*b6c0*/  ISETP.GT.AND P6, PT, R0, 0x88, P4 ;  /* 0x000000880000780c */ /* 0x000fda00027c4270 */
[----:B------:R3:W-:Y:S01]  /*b6d0*/  @P6 STG.E.U16 desc[UR12][R58.64], R79 ;  /* 0x0000004f3a006986 */ /* 0x0007e2000c10150c */
[----:B0-----:R-:W-:-:S05]  /*b6e0*/  IADD3 R60, P6, R107, R6, RZ ;  /* 0x000000066b3c7210 */ /* 0x001fca0007fde0ff */
[----:B------:R-:W-:Y:S01]  /*b6f0*/  IMAD.X R61, R7, 0x1, R13, P6 ;  /* 0x00000001073d7824 */ /* 0x000fe200030e060d */
[----:B------:R-:W-:-:S13]  /*b700*/  ISETP.GT.AND P6, PT, R0, 0x80, P3 ;  /* 0x000000800000780c */ /* 0x000fda0001fc4270 */
[----:B------:R-:W-:Y:S01]  /*b710*/  @P6 STG.E.U16 desc[UR12][R64.64], R80 ;  /* 0x0000005040006986 */ /* 0x000fe2000c10150c */
[----:B-1----:R-:W-:-:S05]  /*b720*/  IADD3 R62, P6, R109, R6, RZ ;  /* 0x000000066d3e7210 */ /* 0x002fca0007fde0ff */
[----:B------:R-:W-:Y:S01]  /*b730*/  IMAD.X R63, R7, 0x1, R13, P6 ;  /* 0x00000001073f7824 */ /* 0x000fe200030e060d */
[----:B------:R-:W-:-:S13]  /*b740*/  ISETP.GT.AND P6, PT, R0, 0x80, P1 ;  /* 0x000000800000780c */ /* 0x000fda0000fc4270 */
[----:B------:R-:W-:Y:S01]  /*b750*/  @P6 STG.E.U16 desc[UR12][R66.64], R81 ;  /* 0x0000005142006986 */ /* 0x000fe2000c10150c */
[----:B------:R-:W-:-:S05]  /*b760*/  IADD3 R6, P6, R103, R16, RZ ;  /* 0x0000001067067210 */ /* 0x000fca0007fde0ff */
        /* <DEDUP_REMOVED lines=15> */
[----:B------:R-:W-:-:S05]  /*b860*/  IADD3 R16, P6, R2, R9, RZ ;  /* 0x0000000902107210 */ /* 0x000fca0007fde0ff */
        /* <DEDUP_REMOVED lines=9> */
[----:B------:R-:W-:-:S04]  /*b900*/  ISETP.GT.AND P6, PT, R10, RZ, PT ;  /* 0x000000ff0a00720c */ /* 0x000fc80003fc4270 */
[----:B------:R-:W-:-:S13]  /*b910*/  ISETP.GT.AND P6, PT, R0, 0xc0, P6 ;  /* 0x000000c00000780c */ /* 0x000fda00037c4270 */
[----:B------:R2:W-:Y:S01]  /*b920*/  @P6 STG.E.U16 desc[UR12][R16.64], R24 ;  /* 0x0000001810006986 */ /* 0x0005e2000c10150c */
[----:B0-----:R-:W-:-:S05]  /*b930*/  IADD3 R58, P6, R2, R23, RZ ;  /* 0x00000017023a7210 */ /* 0x001fca0007fde0ff */
[----:B------:R-:W-:Y:S01]  /*b940*/  IMAD.X R59, R3, 0x1, R13, P6 ;  /* 0x00000001033b7824 */ /* 0x000fe200030e060d */
[----:B------:R-:W-:-:S04]  /*b950*/  ISETP.GT.AND P6, PT, R10, 0x1, PT ;  /* 0x000000010a00780c */ /* 0x000fc80003fc4270 */
[----:B------:R-:W-:-:S13]  /*b960*/  ISETP.GT.AND P6, PT, R0, 0xc0, P6 ;  /* 0x000000c00000780c */ /* 0x000fda00037c4270 */
[----:B------:R-:W-:Y:S01]  /*b970*/  @P6 STG.E.U16 desc[UR12][R56.64], R25 ;  /* 0x0000001938006986 */ /* 0x000fe2000c10150c */
[----:B-1----:R-:W-:-:S05]  /*b980*/  IADD3 R6, P6, R4, R9, RZ ;  /* 0x0000000904067210 */ /* 0x002fca0007fde0ff */
[----:B------:R-:W-:Y:S01]  /*b990*/  IMAD.X R7, R5, 0x1, R13, P6 ;  /* 0x0000000105077824 */ /* 0x000fe200030e060d */
[----:B------:R-:W-:-:S04]  /*b9a0*/  ISETP.GT.AND P6, PT, R10, RZ, PT ;  /* 0x000000ff0a00720c */ /* 0x000fc80003fc4270 */
        /* <DEDUP_REMOVED lines=11> */
[----:B------:R-:W-:Y:S01]  /*ba60*/  @P6 STG.E.U16 desc[UR12][R60.64], R28 ;  /* 0x0000001c3c006986 */ /* 0x000fe2000c10150c */
[----:B--2---:R-:W-:-:S05]  /*ba70*/  IADD3 R16, P6, R2, R89, RZ ;  /* 0x0000005902107210 */ /* 0x004fca0007fde0ff */
[----:B------:R-:W-:Y:S01]  /*ba80*/  IMAD.X R17, R3, 0x1, R13, P6 ;  /* 0x0000000103117824 */ /* 0x000fe200030e060d */
[----:B------:R-:W-:-:S04]  /*ba90*/  ISETP.GT.AND P6, PT, R10, 0x9, PT ;  /* 0x000000090a00780c */ /* 0x000fc80003fc4270 */
[----:B------:R-:W-:-:S13]  /*baa0*/  ISETP.GT.AND P6, PT, R0, 0xc0, P6 ;  /* 0x000000c00000780c */ /* 0x000fda00037c4270 */
[----:B------:R-:W-:Y:S01]  /*bab0*/  @P6 STG.E.U16 desc[UR12][R58.64], R29 ;  /* 0x0000001d3a006986 */ /* 0x000fe2000c10150c */
        /* <DEDUP_REMOVED lines=34> */
[----:B------:R-:W-:Y:S01]  /*bce0*/  @P6 STG.E.U16 desc[UR12][R20.64], R36 ;  /* 0x0000002414006986 */ /* 0x000fe2000c10150c */
[----:B---3--:R-:W-:-:S05]  /*bcf0*/  IADD3 R16, P6, R2, R97, RZ ;  /* 0x0000006102107210 */ /* 0x008fca0007fde0ff */
        /* <DEDUP_REMOVED lines=23> */
[----:B------:R-:W-:Y:S01]  /*be70*/  @P6 STG.E.U16 desc[UR12][R16.64], R41 ;  /* 0x0000002910006986 */ /* 0x000fe2000c10150c */
[----:B------:R-:W-:-:S04]  /*be80*/  ISETP.GT.AND P6, PT, R10, 0x20, PT ;  /* 0x000000200a00780c */ /* 0x000fc80003fc4270 */
[----:B------:R-:W-:-:S13]  /*be90*/  ISETP.GT.AND P6, PT, R0, 0xc8, P6 ;  /* 0x000000c80000780c */ /* 0x000fda00037c4270 */
[----:B------:R-:W-:Y:S01]  /*bea0*/  @P6 STG.E.U16 desc[UR12][R18.64], R42 ;  /* 0x0000002a12006986 */ /* 0x000fe2000c10150c */
[----:B------:R-:W-:-:S04]  /*beb0*/  ISETP.GT.AND P6, PT, R10, 0x21, PT ;  /* 0x000000210a00780c */ /* 0x000fc80003fc4270 */
[----:B------:R-:W-:-:S13]  /*bec0*/  ISETP.GT.AND P6, PT, R0, 0xc8, P6 ;  /* 0x000000c80000780c */ /* 0x000fda00037c4270 */
[----:B------:R0:W-:Y:S01]  /*bed0*/  @P6 STG.E.U16 desc[UR12][R6.64], R43 ;  /* 0x0000002b06006986 */ /* 0x0001e2000c10150c */
[----:B-1----:R-:W-:-:S05]  /*bee0*/  IADD3 R8, P6, R2, R99, RZ ;  /* 0x0000006302087210 */ /* 0x002fca0007fde0ff */
[----:B------:R-:W-:Y:S01]  /*bef0*/  IMAD.X R9, R3, 0x1, R13, P6 ;  /* 0x0000000103097824 */ /* 0x000fe200030e060d */
[C---:B------:R-:W-:Y:S02]  /*bf00*/  ISETP.GT.AND P6, PT, R0.reuse, 0xc0, P5 ;  /* 0x000000c00000780c */ /* 0x040fe40002fc4270 */
[----:B------:R-:W-:-:S11]  /*bf10*/  ISETP.GT.AND P5, PT, R0, 0xc8, P5 ;  /* 0x000000c80000780c */ /* 0x000fd60002fa4270 */
[----:B------:R1:W-:Y:S01]  /*bf20*/  @P6 STG.E.U16 desc[UR12][R8.64], R44 ;  /* 0x0000002c08006986 */ /* 0x0003e2000c10150c */
[----:B--2---:R-:W-:-:S05]  /*bf30*/  IADD3 R14, P6, R2, R101, RZ ;  /* 0x00000065020e7210 */ /* 0x004fca0007fde0ff */
[----:B------:R-:W-:Y:S01]  /*bf40*/  IMAD.X R15, R3, 0x1, R13, P6 ;  /* 0x00000001030f7824 */ /* 0x000fe200030e060d */
[C---:B------:R-:W-:Y:S02]  /*bf50*/  ISETP.GT.AND P6, PT, R0.reuse, 0xc0, P4 ;  /* 0x000000c00000780c */ /* 0x040fe400027c4270 */
[----:B------:R-:W-:-:S11]  /*bf60*/  ISETP.GT.AND P4, PT, R0, 0xc8, P4 ;  /* 0x000000c80000780c */ /* 0x000fd60002784270 */
[----:B------:R2:W-:Y:S01]  /*bf70*/  @P6 STG.E.U16 desc[UR12][R14.64], R45 ;  /* 0x0000002d0e006986 */ /* 0x0005e2000c10150c */
[----:B0-----:R-:W-:-:S05]  /*bf80*/  IADD3 R6, P6, R4, R99, RZ ;  /* 0x0000006304067210 */ /* 0x001fca0007fde0ff */
[----:B------:R-:W-:Y:S01]  /*bf90*/  IMAD.X R7, R5, 0x1, R13, P6 ;  /* 0x0000000105077824 */ /* 0x000fe200030e060d */
[----:B-1----:R-:W-:-:S04]  /*bfa0*/  IADD3 R8, P6, R4, R101, RZ ;  /* 0x0000006504087210 */ /* 0x002fc80007fde0ff */
[----:B------:R0:W-:Y:S01]  /*bfb0*/  @P5 STG.E.U16 desc[UR12][R6.64], R46 ;  /* 0x0000002e06005986 */ /* 0x0001e2000c10150c */
[----:B------:R-:W-:Y:S01]  /*bfc0*/  ISETP.GT.AND P5, PT, R0, 0xc0, P3 ;  /* 0x000000c00000780c */ /* 0x000fe20001fa4270 */
[--C-:B------:R-:W-:Y:S01]  /*bfd0*/  IMAD.X R9, R5, 0x1, R13.reuse, P6 ;  /* 0x0000000105097824 */ /* 0x100fe200030e060d */
[----:B--2---:R-:W-:Y:S02]  /*bfe0*/  IADD3 R14, P6, R2, R103, RZ ;  /* 0x00000067020e7210 */ /* 0x004fe40007fde0ff */
[C---:B------:R-:W-:Y:S02]  /*bff0*/  ISETP.GT.AND P3, PT, R0.reuse, 0xc8, P3 ;  /* 0x000000c80000780c */ /* 0x040fe40001f64270 */
[----:B------:R1:W-:Y:S01]  /*c000*/  @P4 STG.E.U16 desc[UR12][R8.64], R47 ;  /* 0x0000002f08004986 */ /* 0x0003e2000c10150c */
[C---:B------:R-:W-:Y:S01]  /*c010*/  ISETP.GT.AND P4, PT, R0.reuse, 0xc0, P1 ;  /* 0x000000c00000780c */ /* 0x040fe20000f84270 */
[----:B------:R-:W-:Y:S01]  /*c020*/  IMAD.X R15, R3, 0x1, R13, P6 ;  /* 0x00000001030f7824 */ /* 0x000fe200030e060d */
[----:B------:R-:W-:-:S02]  /*c030*/  ISETP.GT.AND P1, PT, R0, 0xc8, P1 ;  /* 0x000000c80000780c */ /* 0x000fc40000f24270 */
[-C--:B0-----:R-:W-:Y:S02]  /*c040*/  IADD3 R6, P6, R2, R105.reuse, RZ ;  /* 0x0000006902067210 */ /* 0x081fe40007fde0ff */
[----:B------:R0:W-:Y:S03]  /*c050*/  @P5 STG.E.U16 desc[UR12][R14.64], R48 ;  /* 0x000000300e005986 */ /* 0x0001e6000c10150c */
[--C-:B------:R-:W-:Y:S01]  /*c060*/  IMAD.X R7, R3, 0x1, R13.reuse, P6 ;  /* 0x0000000103077824 */ /* 0x100fe200030e060d */
[C---:B------:R-:W-:Y:S02]  /*c070*/  IADD3 R10, P6, R4.reuse, R105, RZ ;  /* 0x00000069040a7210 */ /* 0x040fe40007fde0ff */
[----:B-1----:R-:W-:Y:S02]  /*c080*/  IADD3 R8, P5, R4, R103, RZ ;  /* 0x0000006704087210 */ /* 0x002fe40007fbe0ff */
[----:B------:R1:W-:Y:S01]  /*c090*/  @P4 STG.E.U16 desc[UR12][R6.64], R49 ;  /* 0x0000003106004986 */ /* 0x0003e2000c10150c */
[C-C-:B------:R-:W-:Y:S01]  /*c0a0*/  IMAD.X R11, R5.reuse, 0x1, R13.reuse, P6 ;  /* 0x00000001050b7824 */ /* 0x140fe200030e060d */
[C---:B------:R-:W-:Y:S01]  /*c0b0*/  ISETP.GT.AND P4, PT, R0.reuse, 0xc0, P2 ;  /* 0x000000c00000780c */ /* 0x040fe20001784270 */
[----:B------:R-:W-:Y:S01]  /*c0c0*/  IMAD.X R9, R5, 0x1, R13, P5 ;  /* 0x0000000105097824 */ /* 0x000fe200028e060d */
[----:B------:R-:W-:-:S02]  /*c0d0*/  ISETP.GT.AND P5, PT, R0, 0xc0, P0 ;  /* 0x000000c00000780c */ /* 0x000fc400007a4270 */
[C---:B------:R-:W-:Y:S02]  /*c0e0*/  ISETP.GT.AND P2, PT, R0.reuse, 0xc8, P2 ;  /* 0x000000c80000780c */ /* 0x040fe40001744270 */
[----:B------:R2:W-:Y:S01]  /*c0f0*/  @P3 STG.E.U16 desc[UR12][R8.64], R50 ;  /* 0x0000003208003986 */ /* 0x0005e2000c10150c */
[----:B------:R-:W-:Y:S02]  /*c100*/  ISETP.GT.AND P0, PT, R0, 0xc8, P0 ;  /* 0x000000c80000780c */ /* 0x000fe40000704270 */
[-C--:B0-----:R-:W-:Y:S01]  /*c110*/  IADD3 R14, P3, R4, R107.reuse, RZ ;  /* 0x0000006b040e7210 */ /* 0x081fe20007f7e0ff */
[----:B------:R2:W-:Y:S01]  /*c120*/  @P1 STG.E.U16 desc[UR12][R10.64], R51 ;  /* 0x000000330a001986 */ /* 0x0005e2000c10150c */
[C---:B-1----:R-:W-:Y:S02]  /*c130*/  IADD3 R6, P6, R2.reuse, R107, RZ ;  /* 0x0000006b02067210 */ /* 0x042fe40007fde0ff */
[----:B------:R-:W-:Y:S01]  /*c140*/  IADD3 R2, P1, R2, R109, RZ ;  /* 0x0000006d02027210 */ /* 0x000fe20007f3e0ff */
[----:B------:R-:W-:-:S02]  /*c150*/  IMAD.X R15, R5, 0x1, R13, P3 ;  /* 0x00000001050f7824 */ /* 0x000fc400018e060d */
[C-C-:B------:R-:W-:Y:S01]  /*c160*/  IMAD.X R7, R3.reuse, 0x1, R13.reuse, P6 ;  /* 0x0000000103077824 */ /* 0x140fe200030e060d */
[----:B------:R-:W-:Y:S01]  /*c170*/  IADD3 R12, P6, R4, R109, RZ ;  /* 0x0000006d040c7210 */ /* 0x000fe20007fde0ff */
[----:B------:R-:W-:-:S03]  /*c180*/  IMAD.X R3, R3, 0x1, R13, P1 ;  /* 0x0000000103037824 */ /* 0x000fc600008e060d */
[----:B------:R2:W-:Y:S04]  /*c190*/  @P4 STG.E.U16 desc[UR12][R6.64], R52 ;  /* 0x0000003406004986 */ /* 0x0005e8000c10150c */
[----:B------:R2:W-:Y:S04]  /*c1a0*/  @P5 STG.E.U16 desc[UR12][R2.64], R53 ;  /* 0x0000003502005986 */ /* 0x0005e8000c10150c */
[----:B------:R2:W-:Y:S01]  /*c1b0*/  @P2 STG.E.U16 desc[UR12][R14.64], R54 ;  /* 0x000000360e002986 */ /* 0x0005e2000c10150c */
[----:B------:R-:W-:Y:S05]  /*c1c0*/  @!P0 EXIT ;  /* 0x000000000000894d */ /* 0x000fea0003800000 */
[----:B------:R-:W-:Y:S01]  /*c1d0*/  F2FP.F16.F32.PACK_AB R55, RZ, R55 ;  /* 0x00000037ff37723e */ /* 0x000fe200000000ff */
[----:B------:R-:W-:-:S05]  /*c1e0*/  IMAD.X R13, R5, 0x1, R13, P6 ;  /* 0x00000001050d7824 */ /* 0x000fca00030e060d */
[----:B------:R-:W-:Y:S01]  /*c1f0*/  STG.E.U16 desc[UR12][R12.64], R55 ;  /* 0x000000370c007986 */ /* 0x000fe2000c10150c */
[----:B------:R-:W-:Y:S05]  /*c200*/  EXIT ;  /* 0x000000000000794d */ /* 0x000fea0003800000 */
.L_x_13:
[----:B------:R-:W-:-:S13]  /*c210*/  ISETP.NE.AND P0, PT, R5, RZ, PT ;  /* 0x000000ff0500720c */ /* 0x000fda0003f05270 */
[----:B------:R-:W-:Y:S05]  /*c220*/  @P0 EXIT ;  /* 0x000000000000094d */ /* 0x000fea0003800000 */
[----:B------:R-:W-:-:S13]  /*c230*/  ELECT P0, URZ, PT ;  /* 0x00000000003f782f */ /* 0x000fda0003800000 */
[----:B------:R-:W-:Y:S05]  /*c240*/  @!P0 BRA `(.L_x_248) ;  /* 0x0000000800108947 */ /* 0x000fea0003800000 */
[----:B------:R-:W-:-:S13]  /*c250*/  ISETP.GE.AND P0, PT, R3, 0x1, PT ;  /* 0x000000010300780c */ /* 0x000fda0003f06270 */
[----:B------:R-:W-:Y:S05]  /*c260*/  @!P0 BRA `(.L_x_248) ;  /* 0x0000000800088947 */ /* 0x000fea0003800000 */
[----:B------:R-:W1:Y:S01]  /*c270*/  S2R R4, SR_CgaCtaId ;  /* 0x0000000000047919 */ /* 0x000e620000008800 */
[----:B------:R-:W-:Y:S01]  /*c280*/  IMAD.SHL.U32 R22, R10, 0x100, RZ ;  /* 0x000001000a167824 */ /* 0x000fe200078e00ff */
[----:B------:R-:W-:Y:S01]  /*c290*/  ULDC UR4, c[0x0][0x384] ;  /* 0x0000e10000047ab9 */ /* 0x000fe20000000800 */
[----:B------:R-:W-:Y:S01]  /*c2a0*/  LOP3.LUT P0, RZ, R9, 0x1f, RZ, 0xc0, !PT ;  /* 0x0000001f09ff7812 */ /* 0x000fe2000780c0ff */
[----:B------:R-:W-:Y:S01]  /*c2b0*/  ULDC UR5, c[0x0][0x388] ;  /* 0x0000e20000057ab9 */ /* 0x000fe20000000800 */
[----:B------:R-:W-:Y:S01]  /*c2c0*/  IMAD.HI.U32 R5, R22, UR4, RZ ;  /* 0x0000000416057c27 */ /* 0x000fe2000f8e00ff */
[C---:B------:R-:W-:Y:S02]  /*c2d0*/  ISETP.NE.AND P1, PT, R16.reuse, RZ, PT ;  /* 0x000000ff1000720c */ /* 0x040fe40003f25270 */
[----:B------:R-:W-:Y:S02]  /*c2e0*/  CS2R R8, SRZ ;  /* 0x0000000000087805 */ /* 0x000fe4000001ff00 */
[----:B------:R-:W-:Y:S01]  /*c2f0*/  ISETP.NE.OR P0, PT, R16, RZ, !P0 ;  /* 0x000000ff1000720c */ /* 0x000fe20004705670 */
[----:B------:R-:W-:Y:S01]  /*c300*/  IMAD.SHL.U32 R21, R12, 0x40, RZ ;  /* 0x000000400c157824 */ /* 0x000fe200078e00ff */
[----:B------:R-:W-:Y:S01]  /*c310*/  LOP3.LUT R23, R2, 0x2, RZ, 0xfc, !PT ;  /* 0x0000000202177812 */ /* 0x000fe200078efcff */
[----:B------:R-:W-:Y:S01]  /*c320*/  VIADD R24, R3, 0x1 ;  /* 0x0000000103187836 */ /* 0x000fe20000000000 */
[----:B--2--5:R-:W-:Y:S01]  /*c330*/  CS2R R10, SRZ ;  /* 0x00000000000a7805 */ /* 0x024fe2000001ff00 */
[----:B0-----:R-:W-:Y:S01]  /*c340*/  IMAD.MOV.U32 R6, RZ, RZ, 0x1 ;  /* 0x00000001ff067424 */ /* 0x001fe200078e00ff */
[----:B------:R-:W-:Y:S01]  /*c350*/  SHF.R.U32.HI R5, RZ, UR5, R5 ;  /* 0x00000005ff057c19 */ /* 0x000fe20008011605 */
[----:B------:R-:W-:-:S02]  /*c360*/  IMAD.MOV.U32 R7, RZ, RZ, RZ ;  /* 0x000000ffff077224 */ /* 0x000fc400078e00ff */
[C---:B-1----:R-:W-:Y:S02]  /*c370*/  IMAD.SHL.U32 R0, R4.reuse, 0x800, RZ ;  /* 0x0000080004007824 */ /* 0x042fe400078e00ff */
[----:B------:R-:W-:-:S03]  /*c380*/  IMAD.SHL.U32 R4, R4, 0x20, RZ ;  /* 0x0000002004047824 */ /* 0x000fc600078e00ff */
[----:B------:R-:W-:-:S07]  /*c390*/  LOP3.LUT R0, R0, 0x800, RZ, 0xc0, !PT ;  /* 0x0000080000007812 */ /* 0x000fce00078ec0ff */
.L_x_252:
[----:B------:R-:W4:Y:S01]  /*c3a0*/  S2R R13, SR_CgaCtaId ;  /* 0x00000000000d7919 */ /* 0x000f220000008800 */
[----:B------:R-:W-:-:S04]  /*c3b0*/  MOV R12, 0x400 ;  /* 0x00000400000c7802 */ /* 0x000fc80000000f00 */
[----:B----4-:R-:W-:Y:S02]  /*c3c0*/  LEA R14, R13, R12, 0x18 ;  /* 0x0000000c0d0e7211 */ /* 0x010fe400078ec0ff */
[----:B------:R-:W-:-:S03]  /*c3d0*/  SHF.L.U32 R12, R6, 0x1f, RZ ;  /* 0x0000001f060c7819 */ /* 0x000fc600000006ff */
[----:B------:R-:W-:-:S07]  /*c3e0*/  IMAD R13, R7, 0x8, R14 ;  /* 0x00000008070d7824 */ /* 0x000fce00078e020e */
.L_x_249:
[----:B0-----:R0:W1:Y:S02]  /*c3f0*/  SYNCS.PHASECHK.TRANS64.TRYWAIT P2, [R13+URZ+0x32028], R12 ;  /* 0x0320280c0d0075a7 */ /* 0x001064000804017f */
[----:B-1----:R-:W-:Y:S05]  /*c400*/  @!P2 NANOSLEEP.SYNCS 0x989680 ;  /* 0x009896800000a95d */ /* 0x002fea0003900000 */
[----:B------:R-:W1:Y:S02]  /*c410*/  @!P2 SYNCS.PHASECHK.TRANS64 P2, [R13+URZ+0x32028], R12 ;  /* 0x0320280c0d00a5a7 */ /* 0x000e64000804007f */
[----:B-1----:R-:W-:Y:S05]  /*c420*/  @!P2 BRA `(.L_x_249) ;  /* 0xfffffffc00f0a947 */ /* 0x002fea000383ffff */
[----:B0-----:R-:W0:Y:S02]  /*c430*/  @!P1 LDC R12, c[0x0][0x580] ;  /* 0x00016000ff0c9b82 */ /* 0x001e240000000800 */
[----:B0-----:R0:W-:Y:S02]  /*c440*/  @!P1 SYNCS.ARRIVE.TRANS64 RZ, [R13+URZ+0x32000], R12 ;  /* 0x0320000c0dff99a7 */ /* 0x0011e4000800003f */
[----:B0-----:R-:W-:-:S04]  /*c450*/  PRMT R12, R23, 0x9910, RZ ;  /* 0x00009910170c7816 */ /* 0x001fc800000000ff */
[----:B------:R-:W-:-:S13]  /*c460*/  ISETP.NE.AND P2, PT, R12, 0x2, PT ;  /* 0x000000020c00780c */ /* 0x000fda0003f45270 */
[----:B------:R-:W-:Y:S05]  /*c470*/  @P2 BRA `(.L_x_250) ;  /* 0x0000000000042947 */ /* 0x000fea0003800000 */
[----:B------:R-:W-:Y:S01]  /*c480*/  BPT.TRAP 0x1 ;  /* 0x000000040000795c */ /* 0x000fe20000300000 */
.L_x_250:
[----:B------:R-:W-:Y:S05]  /*c490*/  @P0 BRA `(.L_x_251) ;  /* 0x0000000000040947 */ /* 0x000fea0003800000 */
[----:B------:R-:W-:Y:S01]  /*c4a0*/  BPT.TRAP 0x1 ;  /* 0x000000040000795c */ /* 0x000fe20000300000 */
.L_x_251:
[----:B---3--:R-:W0:Y:S01]  /*c4b0*/  LDC R15, c[0x0][0x380] ;  /* 0x0000e000ff0f7b82 */ /* 0x008e220000000800 */
[----:B------:R-:W-:Y:S01]  /*c4c0*/  R2UR UR4, R5 ;  /* 0x00000000050472ca */ /* 0x000fe200000e0000 */
[----:B------:R-:W-:Y:S01]  /*c4d0*/  ULDC UR24, c[0x0][0x38c] ;  /* 0x0000e30000187ab9 */ /* 0x000fe20000000800 */
[----:B------:R-:W-:Y:S01]  /*c4e0*/  R2UR UR13, R22 ;  /* 0x00000000160d72ca */ /* 0x000fe200000e0000 */
[----:B------:R-:W-:Y:S01]  /*c4f0*/  UISETP.NE.AND UP0, UPT, UR24, 0x1, UPT ;  /* 0x000000011800788c */ /* 0x000fe2000bf05270 */
[----:B------:R-:W-:Y:S01]  /*c500*/  R2UR UR17, R13 ;  /* 0x000000000d1172ca */ /* 0x000fe200000e0000 */
[----:B------:R-:W-:Y:S01]  /*c510*/  ULDC UR12, c[0x0][0x3ec] ;  /* 0x0000fb00000c7ab9 */ /* 0x000fe20000000800 */
[----:B------:R-:W-:Y:S01]  /*c520*/  R2UR UR10, R14 ;  /* 0x000000000e0a72ca */ /* 0x000fe200000e0000 */
[----:B------:R-:W1:Y:S01]  /*c530*/  LDC.64 R16, c[0x0][0x3f8] ;  /* 0x0000fe00ff107b82 */ /* 0x000e620000000a00 */
[----:B------:R-:W-:Y:S01]  /*c540*/  R2UR UR16, R7 ;  /* 0x00000000071072ca */ /* 0x000fe200000e0000 */
[----:B------:R-:W-:Y:S01]  /*c550*/  VIADD R24, R24, 0xffffffff ;  /* 0xffffffff18187836 */ /* 0x000fe20000000000 */
[----:B------:R-:W-:Y:S01]  /*c560*/  R2UR UR18, R10 ;  /* 0x000000000a1272ca */ /* 0x000fe200000e0000 */
[----:B------:R-:W-:Y:S01]  /*c570*/  ULDC.64 UR28, c[0x0][0x198] ;  /* 0x00006600001c7ab9 */ /* 0x000fe20000000a00 */
[----:B------:R-:W-:Y:S01]  /*c580*/  R2UR UR31, R4 ;  /* 0x00000000041f72ca */ /* 0x000fe200000e0000 */
[----:B------:R-:W-:Y:S01]  /*c590*/  ULDC.64 UR20, c[0x0][0x3f0] ;  /* 0x0000fc0000147ab9 */ /* 0x000fe20000000a00 */
[----:B------:R-:W-:Y:S01]  /*c5a0*/  @UP0 ULDC.64 UR8, c[0x0][0x390] ;  /* 0x0000e40000080ab9 */ /* 0x000fe20000000a00 */
[----:B------:R-:W1:Y:S01]  /*c5b0*/  LDC.64 R18, c[0x0][0x3d0] ;  /* 0x0000f400ff127b82 */ /* 0x000e620000000a00 */
[----:B------:R-:W-:Y:S01]  /*c5c0*/  ISETP.GT.AND P6, PT, R24, 0x1, PT ;  /* 0x000000011800780c */ /* 0x000fe20003fc4270 */
[----:B------:R-:W-:Y:S01]  /*c5d0*/  UIADD3 UR17, UR17, 0x32000, URZ ;  /* 0x0003200011117890 */ /* 0x000fe2000fffe03f */
[----:B------:R-:W-:Y:S01]  /*c5e0*/  UMOV UR33, 0x30000 ;  /* 0x0003000000217882 */ /* 0x000fe20000000000 */
[----:B------:R-:W-:-:S02]  /*c5f0*/  UMOV UR26, 0x0 ;  /* 0x00000000001a7882 */ /* 0x000fc40000000000 */
[----:B------:R-:W-:Y:S01]  /*c600*/  ULEA UR16, UR16, UR10, 0xf ;  /* 0x0000000a10107291 */ /* 0x000fe2000f8e783f */
[----:B0-----:R-:W-:Y:S01]  /*c610*/  ISETP.NE.AND P2, PT, R15, 0x1, PT ;  /* 0x000000010f00780c */ /* 0x001fe20003f45270 */
[----:B------:R-:W0:Y:S01]  /*c620*/  LDC R20, c[0x0][0x400] ;  /* 0x00010000ff147b82 */ /* 0x000e220000000800 */
[----:B------:R-:W-:Y:S01]  /*c630*/  USHF.L.U32 UR18, UR18, 0x6, URZ ;  /* 0x0000000612127899 */ /* 0x000fe2000800063f */
[----:B------:R-:W-:-:S10]  /*c640*/  UMOV UR27, 0x10000000 ;  /* 0x10000000001b7882 */ /* 0x000fd40000000000 */
[----:B------:R-:W-:Y:S01]  /*c650*/  @P2 IMAD.U32 R12, RZ, RZ, UR4 ;  /* 0x00000004ff0c2e24 */ /* 0x000fe2000f8e00ff */
[----:B------:R-:W-:Y:S01]  /*c660*/  ULDC.64 UR4, c[0x0][0x3c8] ;  /* 0x0000f20000047ab9 */ /* 0x000fe20000000a00 */
[----:B-1----:R-:W-:-:S03]  /*c670*/  IMAD R13, R9, R18, R17 ;  /* 0x00000012090d7224 */ /* 0x002fc600078e0211 */
[----:B------:R-:W-:Y:S01]  /*c680*/  @P2 R2UR UR13, R12 ;  /* 0x000000000c0d22ca */ /* 0x000fe200000e0000 */
[C---:B------:R-:W-:Y:S02]  /*c690*/  IMAD R12, R7.reuse, 0x1000, R0 ;  /* 0x00001000070c7824 */ /* 0x040fe400078e0200 */
[----:B------:R-:W-:Y:S02]  /*c6a0*/  VIADD R7, R7, 0x1 ;  /* 0x0000000107077836 */ /* 0x000fe40000000000 */
[----:B------:R-:W-:Y:S02]  /*c6b0*/  IMAD R12, R12, 0x2, R14 ;  /* 0x000000020c0c7824 */ /* 0x000fe400078e020e */
[----:B------:R-:W-:Y:S01]  /*c6c0*/  VIADD R14, R10, 0x1 ;  /* 0x000000010a0e7836 */ /* 0x000fe20000000000 */
[----:B------:R-:W-:Y:S01]  /*c6d0*/  ISETP.NE.AND P5, PT, R7, 0x5, PT ;  /* 0x000000050700780c */ /* 0x000fe20003fa5270 */
[----:B0-----:R-:W-:Y:S01]  /*c6e0*/  IMAD R10, R8, R19, R20 ;  /* 0x00000013080a7224 */ /* 0x001fe200078e0214 */
[----:B------:R-:W-:Y:S01]  /*c6f0*/  R2UR UR23, R12 ;  /* 0x000000000c1772ca */ /* 0x000fe200000e0000 */
[----:B------:R-:W-:Y:S01]  /*c700*/  IMAD R12, R11, UR5, R16 ;  /* 0x000000050b0c7c24 */ /* 0x000fe2000f8e0210 */
[----:B------:R-:W-:Y:S01]  /*c710*/  ISETP.NE.AND P2, PT, R14, UR15, PT ;  /* 0x0000000f0e007c0c */ /* 0x000fe2000bf45270 */
[----:B------:R-:W0:Y:S01]  /*c720*/  LDC.64 R16, c[0x0][0x3e0] ;  /* 0x0000f800ff107b82 */ /* 0x000e220000000a00 */
[----:B------:R-:W-:Y:S01]  /*c730*/  UIMAD.WIDE.U32 UR6, UR13, UR8, URZ ;  /* 0x000000080d0672a5 */ /* 0x000fe2000f8e003f */
[----:B------:R-:W-:Y:S01]  /*c740*/  IMAD.U32 R13, R13, 0x20, R12 ;  /* 0x000000200d0d7824 */ /* 0x000fe200078e000c */
[----:B------:R-:W-:Y:S01]  /*c750*/  UIADD3 UR6, -UR13, URZ, URZ ;  /* 0x0000003f0d067290 */ /* 0x000fe2000fffe13f */
[----:B------:R-:W-:Y:S01]  /*c760*/  VIADD R12, R9, 0x1 ;  /* 0x00000001090c7836 */ /* 0x000fe20000000000 */
[----:B------:R-:W-:Y:S01]  /*c770*/  UMOV UR14, UR13 ;  /* 0x0000000d000e7c82 */ /* 0x000fe20008000000 */
[----:B------:R-:W-:Y:S01]  /*c780*/  ULDC UR5, c[0x0][0x398] ;  /* 0x0000e60000057ab9 */ /* 0x000fe20000000800 */
[----:B------:R-:W-:Y:S01]  /*c790*/  @UP0 USHF.R.U32.HI UR14, URZ, UR9, UR7 ;  /* 0x000000093f0e0299 */ /* 0x000fe20008011607 */
[----:B------:R-:W-:Y:S01]  /*c7a0*/  IMAD.U32 R10, R10, 0x400, R13 ;  /* 0x000004000a0a7824 */ /* 0x000fe200078e000d */
[----:B------:R-:W-:Y:S01]  /*c7b0*/  UISETP.NE.AND UP0, UPT, UR5, 0x1, UPT ;  /* 0x000000010500788c */ /* 0x000fe2000bf05270 */
[----:B------:R-:W-:Y:S01]  /*c7c0*/  IMAD R15, R15, UR6, R22 ;  /* 0x000000060f0f7c24 */ /* 0x000fe2000f8e0216 */
[----:B------:R-:W-:Y:S01]  /*c7d0*/  UIADD3 UR25, -UR14, URZ, URZ ;  /* 0x0000003f0e197290 */ /* 0x000fe2000fffe13f */
[----:B------:R-:W-:Y:S01]  /*c7e0*/  VIADD R13, R8, 0x1 ;  /* 0x00000001080d7836 */ /* 0x000fe20000000000 */
[----:B------:R-:W-:Y:S01]  /*c7f0*/  R2UR UR30, R10 ;  /* 0x000000000a1e72ca */ /* 0x000fe200000e0000 */
[----:B------:R-:W-:Y:S01]  /*c800*/  UMOV UR22, UR14 ;  /* 0x0000000e00167c82 */ /* 0x000fe20008000000 */
[----:B------:R-:W-:Y:S01]  /*c810*/  R2UR UR19, R15 ;  /* 0x000000000f1372ca */ /* 0x000fe200000e0000 */
[----:B------:R-:W-:Y:S01]  /*c820*/  VIADD R15, R11, 0x1 ;  /* 0x000000010b0f7836 */ /* 0x000fe20000000000 */
[----:B------:R-:W-:Y:S01]  /*c830*/  ULDC.64 UR8, c[0x0][0x3c0] ;  /* 0x0000f00000087ab9 */ /* 0x000fe20000000a00 */
[----:B------:R-:W-:Y:S01]  /*c840*/  @P2 IMAD.MOV R15, RZ, RZ, R11 ;  /* 0x000000ffff0f2224 */ /* 0x000fe200078e020b */
[----:B------:R-:W-:Y:S01]  /*c850*/  UIADD3 UR6, UP1, UR28, 0xf0, URZ ;  /* 0x000000f01c067890 */ /* 0x000fe2000ff3e03f */
[----:B------:R-:W-:Y:S01]  /*c860*/  SEL R10, R14, RZ, P2 ;  /* 0x000000ff0e0a7207 */ /* 0x000fe20001000000 */
[----:B------:R-:W-:Y:S01]  /*c870*/  @UP0 ULDC UR10, c[0x0][0x39c] ;  /* 0x0000e700000a0ab9 */ /* 0x000fe20000000800 */
[----:B------:R-:W-:Y:S01]  /*c880*/  @UP0 ULDC UR32, c[0x0][0x3a0] ;  /* 0x0000e80000200ab9 */ /* 0x000fe20000000800 */
[----:B------:R-:W-:Y:S01]  /*c890*/  UIMAD.WIDE.U32 UR10, UR14, UR10, URZ ;  /* 0x0000000a0e0a72a5 */ /* 0x000fe2000f8e003f */
[----:B0-----:R-:W-:Y:S01]  /*c8a0*/  ISETP.NE.AND P3, PT, R15, R16, PT ;  /* 0x000000100f00720c */ /* 0x001fe20003f65270 */
[----:B------:R-:W-:Y:S01]  /*c8b0*/  UIADD3 UR28, UP2, UR28, 0x270, URZ ;  /* 0x000002701c1c7890 */ /* 0x000fe2000ff5e03f */
[----:B------:R-:W-:Y:S01]  /*c8c0*/  SEL R7, R7, RZ, P5 ;  /* 0x000000ff07077207 */ /* 0x000fe20002800000 */
[----:B------:R-:W-:-:S02]  /*c8d0*/  @UP0 USHF.R.U32.HI UR22, URZ, UR32, UR11 ;  /* 0x000000203f160299 */ /* 0x000fc4000801160b */
[----:B------:R-:W-:Y:S01]  /*c8e0*/  UIMAD UR19, UR19, UR8, UR12 ;  /* 0x00000008131372a4 */ /* 0x000fe2000f8e020c */
[----:B------:R-:W-:Y:S01]  /*c8f0*/  R2UR UR12, R11 ;  /* 0x000000000b0c72ca */ /* 0x000fe200000e0000 */
[----:B------:R-:W-:Y:S01]  /*c900*/  UIADD3 UR10, -UR22, URZ, URZ ;  /* 0x0000003f160a7290 */ /* 0x000fe2000fffe13f */
[----:B------:R-:W-:Y:S01]  /*c910*/  SEL R11, R15, RZ, P3 ;  /* 0x000000ff0f0b7207 */ /* 0x000fe20001800000 */
[----:B------:R-:W-:Y:S01]  /*c920*/  UIMAD UR8, UR24, UR25, UR13 ;  /* 0x00000019180872a4 */ /* 0x000fe2000f8e020d */
[----:B------:R-:W-:Y:S01]  /*c930*/  R2UR UR13, R9 ;  /* 0x00000000090d72ca */ /* 0x000fe200000e0000 */
[----:B------:R-:W-:Y:S01]  /*c940*/  UIMAD UR5, UR5, UR10, UR14 ;  /* 0x0000000a050572a4 */ /* 0x000fe2000f8e020e */
[----:B------:R-:W-:Y:S01]  /*c950*/  R2UR UR14, R8 ;  /* 0x00000000080e72ca */ /* 0x000fe200000e0000 */
[----:B------:R-:W-:Y:S01]  /*c960*/  @P3 IMAD.MOV R12, RZ, RZ, R9 ;  /* 0x000000ffff0c3224 */ /* 0x000fe200078e0209 */
[----:B------:R-:W-:Y:S01]  /*c970*/  R2UR UR10, R21 ;  /* 0x00000000150a72ca */ /* 0x000fe200000e0000 */
[----:B------:R-:W-:Y:S01]  /*c980*/  UIMAD UR21, UR5, UR4, UR21 ;  /* 0x00000004051572a4 */ /* 0x000fe2000f8e0215 */
[----:B------:R-:W-:Y:S01]  /*c990*/  SEL R9, RZ, 0x1, P5 ;  /* 0x00000001ff097807 */ /* 0x000fe20002800000 */
[----:B------:R-:W-:Y:S01]  /*c9a0*/  UIADD3.X UR7, URZ, UR29, URZ, UP1, !UPT ;  /* 0x0000001d3f077290 */ /* 0x000fe20008ffe43f */
[----:B------:R-:W-:Y:S01]  /*c9b0*/  ISETP.NE.AND P4, PT, R12, R17, PT ;  /* 0x000000110c00720c */ /* 0x000fe20003f85270 */
[----:B------:R-:W-:Y:S01]  /*c9c0*/  UIMAD UR20, UR8, UR9, UR20 ;  /* 0x00000009081472a4 */ /* 0x000fe2000f8e0214 */
[----:B------:R-:W-:Y:S01]  /*c9d0*/  LOP3.LUT R6, R6, R9, RZ, 0x3c, !PT ;  /* 0x0000000906067212 */ /* 0x000fe200078e3cff */
[----:B------:R-:W-:Y:S01]  /*c9e0*/  UPRMT UR4, UR30, 0x5410, URZ ;  /* 0x000054101e047896 */ /* 0x000fe2000800003f */
[----:B------:R-:W-:Y:S01]  /*c9f0*/  SEL R9, R12, RZ, P4 ;  /* 0x000000ff0c097207 */ /* 0x000fe20002000000 */
[----:B------:R-:W-:-:S02]  /*ca00*/  ULOP3.LUT UR11, UR18, 0x20, UR31, 0xf8, !UPT ;  /* 0x00000020120b7892 */ /* 0x000fc4000f8ef81f */
[----:B------:R-:W-:Y:S02]  /*ca10*/  UIADD3 UR8, UR23, 0x28000, URZ ;  /* 0x0002800017087890 */ /* 0x000fe4000fffe03f */
[----:B------:R-:W-:Y:S01]  /*ca20*/  UIADD3.X UR29, URZ, UR29, URZ, UP2, !UPT ;  /* 0x0000001d3f1d7290 */ /* 0x000fe200097fe43f */
[----:B------:R-:W-:Y:S02]  /*ca30*/  UMOV UR9, UR17 ;  /* 0x0000001100097c82 */ /* 0x000fe40008000000 */
[----:B------:R1:W-:Y:S01]  /*ca40*/  UTMALDG.5D.IM2COL [UR16], [UR6], UR4 ;  /* 0x00000010060073b4 */ /* 0x0003e20008060004 */
[----:B------:R-:W-:-:S04]  /*ca50*/  @P4 IMAD.MOV R13, RZ, RZ, R8 ;  /* 0x000000ffff0d4224 */ /* 0x000fc800078e0208 */
[----:B------:R-:W-:Y:S01]  /*ca60*/  IMAD.MOV.U32 R8, RZ, RZ, R13 ;  /* 0x000000ffff087224 */ /* 0x000fe200078e000d */
[----:B------:R1:W-:Y:S02]  /*ca70*/  UTMALDG.5D.MULTICAST [UR8], [UR28], UR33, desc[UR26] ;  /* 0x00001a081c0073b4 */ /* 0x0003e40008021821 */
[----:B-1----:R-:W-:Y:S05]  /*ca80*/  @P6 BRA `(.L_x_252) ;  /* 0xfffffff800446947 */ /* 0x002fea000383ffff */
.L_x_248:
[----:B------:R-:W-:Y:S01]  /*ca90*/  ISETP.GE.U32.AND P2, PT, R3, 0x5, PT ;  /* 0x000000050300780c */ /* 0x000fe20003f46070 */
[----:B------:R-:W-:Y:S05]  /*caa0*/  WARPSYNC.ALL ;  /* 0x0000000000007948 */ /* 0x000fea0003800000 */
[----:B------:R-:W-:-:S07]  /*cab0*/  ELECT P1, URZ, PT ;  /* 0x00000000003f782f */ /* 0x000fce0003820000 */
[----:B------:R-:W-:-:S05]  /*cac0*/  @P2 IMAD.WIDE.U32 R4, R3, -0x33333333, RZ ;  /* 0xcccccccd03042825 */ /* 0x000fca00078e00ff */
[----:B------:R-:W-:-:S04]  /*cad0*/  @P2 SHF.R.U32.HI R0, RZ, 0x2, R5 ;  /* 0x00000002ff002819 */ /* 0x000fc80000011605 */
[----:B------:R-:W-:-:S04]  /*cae0*/  @P2 LOP3.LUT R0, R0, 0x1, RZ, 0xc0, !PT ;  /* 0x0000000100002812 */ /* 0x000fc800078ec0ff */
[----:B------:R-:W-:Y:S01]  /*caf0*/  @P2 ISETP.NE.U32.AND P0, PT, R0, 0x1, PT ;  /* 0x000000010000280c */ /* 0x000fe20003f05070 */
[----:B------:R-:W-:-:S12]  /*cb00*/  @!P1 EXIT ;  /* 0x000000000000994d */ /* 0x000fd80003800000 */
[----:B------:R-:W-:Y:S01]  /*cb10*/  LOP3.LUT R2, R2, 0x2, RZ, 0xfc, !PT ;  /* 0x0000000202027812 */ /* 0x000fe200078efcff */
[----:B------:R-:W-:Y:S01]  /*cb20*/  IMAD.MOV.U32 R0, RZ, RZ, 0x1 ;  /* 0x00000001ff007424 */ /* 0x000fe200078e00ff */
[----:B------:R-:W-:Y:S02]  /*cb30*/  @P2 ISETP.NE.U32.AND.EX P0, PT, RZ, RZ, PT, P0 ;  /* 0x000000ffff00220c */ /* 0x000fe40003f05100 */
[----:B------:R-:W-:Y:S02]  /*cb40*/  ISETP.NE.AND P1, PT, R2, 0x3, PT ;  /* 0x000000030200780c */ /* 0x000fe40003f25270 */
[----:B------:R-:W-:-:S11]  /*cb50*/  @P2 SEL R0, RZ, 0x1, !P0 ;  /* 0x00000001ff002807 */ /* 0x000fd60004000000 */
[----:B------:R-:W-:Y:S05]  /*cb60*/  @!P1 BRA `(.L_x_253) ;  /* 0x0000000000049947 */ /* 0x000fea0003800000 */
[----:B------:R-:W-:Y:S01]  /*cb70*/  BPT.TRAP 0x1 ;  /* 0x000000040000795c */ /* 0x000fe20000300000 */
.L_x_253:
[----:B0-----:R-:W0:Y:S01]  /*cb80*/  S2R R7, SR_CgaCtaId ;  /* 0x0000000000077919 */ /* 0x001e220000008800 */
[----:B------:R-:W-:Y:S01]  /*cb90*/  IMAD.WIDE.U32 R4, R3, -0x33333333, RZ ;  /* 0xcccccccd03047825 */ /* 0x000fe200078e00ff */
[----:B------:R-:W-:-:S04]  /*cba0*/  MOV R2, 0x400 ;  /* 0x0000040000027802 */ /* 0x000fc80000000f00 */
[----:B------:R-:W-:Y:S02]  /*cbb0*/  SHF.R.U32.HI R4, RZ, 0x2, R5 ;  /* 0x00000002ff047819 */ /* 0x000fe40000011605 */
[----:B------:R-:W-:-:S03]  /*cbc0*/  SHF.L.U32 R5, R0, 0x1f, RZ ;  /* 0x0000001f00057819 */ /* 0x000fc600000006ff */
[----:B------:R-:W-:Y:S01]  /*cbd0*/  IMAD R3, R4, -0x5, R3 ;  /* 0xfffffffb04037824 */ /* 0x000fe200078e0203 */
[----:B0-----:R-:W-:-:S05]  /*cbe0*/  LEA R2, R7, R2, 0x18 ;  /* 0x0000000207027211 */ /* 0x001fca00078ec0ff */
[----:B------:R-:W-:-:S04]  /*cbf0*/  VIADD R2, R2, 0x32028 ;  /* 0x0003202802027836 */ /* 0x000fc80000000000 */
[----:B------:R-:W-:-:S07]  /*cc00*/  IMAD R4, R3, 0x8, R2 ;  /* 0x0000000803047824 */ /* 0x000fce00078e0202 */
.L_x_254:
[----:B0-----:R0:W1:Y:S02]  /*cc10*/  SYNCS.PHASECHK.TRANS64.TRYWAIT P0, [R4+URZ], R5 ;  /* 0x00000005040075a7 */ /* 0x001064000800017f */
[----:B-1----:R-:W-:Y:S05]  /*cc20*/  @!P0 NANOSLEEP.SYNCS 0x989680 ;  /* 0x009896800000895d */ /* 0x002fea0003900000 */
[----:B------:R-:W1:Y:S02]  /*cc30*/  @!P0 SYNCS.PHASECHK.TRANS64 P0, [R4+URZ], R5 ;  /* 0x00000005040085a7 */ /* 0x000e64000800007f */
[----:B-1----:R-:W-:Y:S05]  /*cc40*/  @!P0 BRA `(.L_x_254) ;  /* 0xfffffffc00f08947 */ /* 0x002fea000383ffff */
[----:B------:R-:W-:-:S05]  /*cc50*/  VIADD R3, R3, 0x1 ;  /* 0x0000000103037836 */ /* 0x000fca0000000000 */
[----:B------:R-:W-:-:S04]  /*cc60*/  ISETP.NE.AND P0, PT, R3, 0x5, PT ;  /* 0x000000050300780c */ /* 0x000fc80003f05270 */
[----:B0-----:R-:W-:Y:S02]  /*cc70*/  SEL R5, RZ, 0x1, P0 ;  /* 0x00000001ff057807 */ /* 0x001fe40000000000 */
[----:B------:R-:W-:Y:S02]  /*cc80*/  SEL R3, R3, RZ, P0 ;  /* 0x000000ff03037207 */ /* 0x000fe40000000000 */
[----:B------:R-:W-:-:S03]  /*cc90*/  LOP3.LUT R7, R0, R5, RZ, 0x3c, !PT ;  /* 0x0000000500077212 */ /* 0x000fc600078e3cff */
[----:B------:R-:W-:Y:S01]  /*cca0*/  IMAD R0, R3, 0x8, R2 ;  /* 0x0000000803007824 */ /* 0x000fe200078e0202 */
[----:B------:R-:W-:-:S07]  /*ccb0*/  SHF.L.U32 R5, R7, 0x1f, RZ ;  /* 0x0000001f07057819 */ /* 0x000fce00000006ff */
.L_x_255:
        /* <DEDUP_REMOVED lines=11> */
.L_x_256:
        /* <DEDUP_REMOVED lines=11> */
.L_x_257:
        /* <DEDUP_REMOVED lines=11> */
.L_x_258:
[----:B0-----:R0:W1:Y:S02]  /*ced0*/  SYNCS.PHASECHK.TRANS64.TRYWAIT P0, [R3+URZ], R0 ;  /* 0x00000000030075a7 */ /* 0x001064000800017f */
[----:B-1----:R-:W-:Y:S05]  /*cee0*/  @!P0 NANOSLEEP.SYNCS 0x989680 ;  /* 0x009896800000895d */ /* 0x002fea0003900000 */
[----:B------:R-:W1:Y:S02]  /*cef0*/  @!P0 SYNCS.PHASECHK.TRANS64 P0, [R3+URZ], R0 ;  /* 0x00000000030085a7 */ /* 0x000e64000800007f */
[----:B-1----:R-:W-:Y:S05]  /*cf00*/  @P0 EXIT ;  /* 0x000000000000094d */ /* 0x002fea0003800000 */
[----:B------:R-:W-:Y:S05]  /*cf10*/  BRA `(.L_x_258) ;  /* 0xfffffffc00ec7947 */ /* 0x000fea000383ffff */
.L_x_259:
[----:B------:R-:W-:-:S00]  /*cf20*/  BRA `(.L_x_259) ;  /* 0xfffffffc00fc7947 */ /* 0x000fc0000383ffff */
[----:B------:R-:W-:-:S00]  /*cf30*/  NOP ;  /* 0x0000000000007918 */ /* 0x000fc00000000000 */
        /* <DEDUP_REMOVED lines=12> */
.L_x_260:


//--------------------- .nv.shared._ZN7cutlass13device_kernelINS_4conv6kernel13ConvUniversalINS1_16ConvProblemShapeILNS1_8OperatorE1ELi3EEENS1_10collective14CollectiveConvINS1_46MainloopSm90TmaGmmaWarpSpecializedImplicitGemmILS5_1ELi5ELi3EN4cute5tupleIJNSA_1CILi2EEENSC_ILi1EEESE_EEENS1_36KernelImplicitTmaWarpSpecializedSm90ELi1EEENSB_IJNSC_ILi256EEENSC_ILi64EEENSB_IJSJ_EEEEEENS_6half_tESM_NSA_8TiledMMAINSA_8MMA_AtomIJNSA_4SM904GMMA25MMA_64x64x16_F32F16F16_SSILNSQ_5MajorE0ELSS_1ELNSQ_7ScaleInE1ELST_1EEEEEENSA_6LayoutINSB_IJSE_SE_SE_EEENSB_IJNSC_ILi0EEESY_SY_EEEEENSB_IJNSA_10UnderscoreES11_S11_EEEEENS7_6detail26Sm90ImplicitGemmTileTraitsINSA_20SM90_TMA_LOAD_IM2COLENSA_14ComposedLayoutINSA_7SwizzleILi3ELi4ELi3EEENSA_18smem_ptr_flag_bitsILi16EEENSW_INSB_IJNSB_IJNSC_ILi8EEENSC_ILi32EEEEEENSB_IJSJ_SE_EEENSB_IJSE_NSC_ILi5EEEEEEEEENSB_IJNSB_IJSJ_NSC_ILi512EEEEEENSB_IJSE_SY_EEENSB_IJSY_NSC_ILi16384EEEEEEEEEEEEEvEENS15_INSA_23SM90_TMA_LOAD_MULTICASTENS17_IS19_S1B_NSW_INSB_IJS1F_NSB_IJS1C_S1C_EEES1H_EEENSB_IJS1L_S1K_NSB_IJSY_NSC_ILi4096EEEEEEEEEEEEEvEEEENS_8epilogue10collective6detail29Sm90TmaWarpSpecializedAdapterINS23_15DefaultEpilogueISM_NSB_IJNSB_IJllllEEESE_SY_EEES28_NS22_6thread17LinearCombinationISM_Li1EffLNS29_9ScaleType4KindE0ELNS_15FloatRoundStyleE2ESM_EENS_4gemm15EpilogueDefaultEEEEEvvEEEEvNT_6ParamsE --------------------------
	.section	.nv.shared._ZN7cutlass13device_kernelINS_4conv6kernel13ConvUniversalINS1_16ConvProblemShapeILNS1_8OperatorE1ELi3EEENS1_10collective14CollectiveConvINS1_46MainloopSm90TmaGmmaWarpSpecializedImplicitGemmILS5_1ELi5ELi3EN4cute5tupleIJNSA_1CILi2EEENSC_ILi1EEESE_EEENS1_36KernelImplicitTmaWarpSpecializedSm90ELi1EEENSB_IJNSC_ILi256EEENSC_ILi64EEENSB_IJSJ_EEEEEENS_6half_tESM_NSA_8TiledMMAINSA_8MMA_AtomIJNSA_4SM904GMMA25MMA_64x64x16_F32F16F16_SSILNSQ_5MajorE0ELSS_1ELNSQ_7ScaleInE1ELST_1EEEEEENSA_6LayoutINSB_IJSE_SE_SE_EEENSB_IJNSC_ILi0EEESY_SY_EEEEENSB_IJNSA_10UnderscoreES11_S11_EEEEENS7_6detail26Sm90ImplicitGemmTileTraitsINSA_20SM90_TMA_LOAD_IM2COLENSA_14ComposedLayoutINSA_7SwizzleILi3ELi4ELi3EEENSA_18smem_ptr_flag_bitsILi16EEENSW_INSB_IJNSB_IJNSC_ILi8EEENSC_ILi32EEEEEENSB_IJSJ_SE_EEENSB_IJSE_NSC_ILi5EEEEEEEEENSB_IJNSB_IJSJ_NSC_ILi512EEEEEENSB_IJSE_SY_EEENSB_IJSY_NSC_ILi16384EEEEEEEEEEEEEvEENS15_INSA_23SM90_TMA_LOAD_MULTICASTENS17_IS19_S1B_NSW_INSB_IJS1F_NSB_IJS1C_S1C_EEES1H_EEENSB_IJS1L_S1K_NSB_IJSY_NSC_ILi4096EEEEEEEEEEEEEvEEEENS_8epilogue10collective6detail29Sm90TmaWarpSpecializedAdapterINS23_15DefaultEpilogueISM_NSB_IJNSB_IJllllEEESE_SY_EEES28_NS22_6thread17LinearCombinationISM_Li1EffLNS29_9ScaleType4KindE0ELNS_15FloatRoundStyleE2ESM_EENS_4gemm15EpilogueDefaultEEEEEvvEEEEvNT_6ParamsE,"aw",@nobits
	.sectionflags	@""
	.align	16
	.zero		1024


//--------------------- .nv.shared.reserved.0     --------------------------
	.section	.nv.shared.reserved.0,"aw",@nobits
	.weak		__nv_reservedSMEM_offset_0_alias
	.size		__nv_reservedSMEM_offset_0_alias, 0, 0
	.other		__nv_reservedSMEM_offset_0_alias,@"STO_CUDA_RESERVED_SHARED STV_DEFAULT"
__nv_reservedSMEM_offset_0_alias:
	.zero		0


//--------------------- .nv.global                --------------------------
	.section	.nv.global,"aw",@nobits
.nv.global:
	.type		_ZN39_INTERNAL_4b8bfbfc_4_k_cu_dd852861_31074cute1_E,@object
	.size		_ZN39_INTERNAL_4b8bfbfc_4_k_cu_dd852861_31074cute1_E,(_ZN39_INTERNAL_4b8bfbfc_4_k_cu_dd852861_31074cuda3std3__45__cpo6cbeginE - _ZN39_INTERNAL_4b8bfbfc_4_k_cu_dd852861_31074cute1_E)
_ZN39_INTERNAL_4b8bfbfc_4_k_cu_dd852861_31074cute1_E:
	.zero		1
	.type		_ZN39_INTERNAL_4b8bfbfc_4_k_cu_dd852861_31074cuda3std3__45__cpo6cbeginE,@object
	.size		_ZN39_INTERNAL_4b8bfbfc_4_k_cu_dd852861_31074cuda3std3__45__cpo6cbeginE,(_ZN39_INTERNAL_4b8bfbfc_4_k_cu_dd852861_31074cuda3std3__48in_placeE - _ZN39_INTERNAL_4b8bfbfc_4_k_cu_dd852861_31074cuda3std3__45__cpo6cbeginE)
_ZN39_INTERNAL_4b8bfbfc_4_k_cu_dd852861_31074cuda3std3__45__cpo6cbeginE:
	.zero		1
	.type		_ZN39_INTERNAL_4b8bfbfc_4_k_cu_dd852861_31074cuda3std3__48in_placeE,@object
	.size		_ZN39_INTERNAL_4b8bfbfc_4_k_cu_dd852861_31074cuda3std3__48in_placeE,(_ZN39_INTERNAL_4b8bfbfc_4_k_cu_dd852861_31074cuda3std6ranges3__45__cpo9iter_moveE - _ZN39_INTERNAL_4b8bfbfc_4_k_cu_dd852861_31074cuda3std3__48in_placeE)
_ZN39_INTERNAL_4b8bfbfc_4_k_cu_dd852861_31074cuda3std3__48in_placeE:
	.zero		1
	.type		_ZN39_INTERNAL_4b8bfbfc_4_k_cu_dd852861_31074cuda3std6ranges3__45__cpo9iter_moveE,@object
	.size		_ZN39_INTERNAL_4b8bfbfc_4_k_cu_dd852861_31074cuda3std6ranges3__45__cpo9iter_moveE,(_ZN39_INTERNAL_4b8bfbfc_4_k_cu_dd852861_31074cuda3std3__45__cpo5beginE - _ZN39_INTERNAL_4b8bfbfc_4_k_cu_dd852861_31074cuda3std6ranges3__45__cpo9iter_moveE)
_ZN39_INTERNAL_4b8bfbfc_4_k_cu_dd852861_31074cuda3std6ranges3__45__cpo9iter_moveE:
	.zero		1
	.type		_ZN39_INTERNAL_4b8bfbfc_4_k_cu_dd852861_31074cuda3std3__45__cpo5beginE,@object
	.size		_ZN39_INTERNAL_4b8bfbfc_4_k_cu_dd852861_31074cuda3std3__45__cpo5beginE,(_ZN39_INTERNAL_4b8bfbfc_4_k_cu_dd852861_31074cuda3std3__441_GLOBAL__N__4b8bfbfc_4_k_cu_dd852861_31076ignoreE - _ZN39_INTERNAL_4b8bfbfc_4_k_cu_dd852861_31074cuda3std3__45__cpo5beginE)
_ZN39_INTERNAL_4b8bfbfc_4_k_cu_dd852861_31074cuda3std3__45__cpo5beginE:
	.zero		1
	.type		_ZN39_INTERNAL_4b8bfbfc_4_k_cu_dd852861_31074cuda3std3__441_GLOBAL__N__4b8bfbfc_4_k_cu_dd852861_31076ignoreE,@object
	.size		_ZN39_INTERNAL_4b8bfbfc_4_k_cu_dd852861_31074cuda3std3__441_GLOBAL__N__4b8bfbfc_4_k_cu_dd852861_31076ignoreE,(_ZN39_INTERNAL_4b8bfbfc_4_k_cu_dd852861_31074cute7productE - _ZN39_INTERNAL_4b8bfbfc_4_k_cu_dd852861_31074cuda3std3__441_GLOBAL__N__4b8bfbfc_4_k_cu_dd852861_31076ignoreE)
_ZN39_INTERNAL_4b8bfbfc_4_k_cu_dd852861_31074cuda3std3__441_GLOBAL__N__4b8bfbfc_4_k_cu_dd852861_31076ignoreE:
	.zero		1
	.type		_ZN39_INTERNAL_4b8bfbfc_4_k_cu_dd852861_31074cute7productE,@object
	.size		_ZN39_INTERNAL_4b8bfbfc_4_k_cu_dd852861_31074cute7productE,(_ZN39_INTERNAL_4b8bfbfc_4_k_cu_dd852861_31074cuda3std3__45__cpo3endE - _ZN39_INTERNAL_4b8bfbfc_4_k_cu_dd852861_31074cute7productE)
_ZN39_INTERNAL_4b8bfbfc_4_k_cu_dd852861_31074cute7productE:
	.zero		1
	.type		_ZN39_INTERNAL_4b8bfbfc_4_k_cu_dd852861_31074cuda3std3__45__cpo3endE,@object
	.size		_ZN39_INTERNAL_4b8bfbfc_4_k_cu_dd852861_31074cuda3std3__45__cpo3endE,(_ZN39_INTERNAL_4b8bfbfc_4_k_cu_dd852861_31074cuda3std3__419piecewise_constructE - _ZN39_INTERNAL_4b8bfbfc_4_k_cu_dd852861_31074cuda3std3__45__cpo3endE)
_ZN39_INTERNAL_4b8bfbfc_4_k_cu_dd852861_31074cuda3std3__45__cpo3endE:
	.zero		1
	.type		_ZN39_INTERNAL_4b8bfbfc_4_k_cu_dd852861_31074cuda3std3__419piecewise_constructE,@object
	.size		_ZN39_INTERNAL_4b8bfbfc_4_k_cu_dd852861_31074cuda3std3__419piecewise_constructE,(_ZN39_INTERNAL_4b8bfbfc_4_k_cu_dd852861_31074cuda3std3__45__cpo4cendE - _ZN39_INTERNAL_4b8bfbfc_4_k_cu_dd852861_31074cuda3std3__419piecewise_constructE)
_ZN39_INTERNAL_4b8bfbfc_4_k_cu_dd852861_31074cuda3std3__419piecewise_constructE:
	.zero		1
	.type		_ZN39_INTERNAL_4b8bfbfc_4_k_cu_dd852861_31074cuda3std3__45__cpo4cendE,@object
	.size		_ZN39_INTERNAL_4b8bfbfc_4_k_cu_dd852861_31074cuda3std3__45__cpo4cendE,(_ZN39_INTERNAL_4b8bfbfc_4_k_cu_dd852861_31074cuda3std6ranges3__45__cpo4swapE - _ZN39_INTERNAL_4b8bfbfc_4_k_cu_dd852861_31074cuda3std3__45__cpo4cendE)
_ZN39_INTERNAL_4b8bfbfc_4_k_cu_dd852861_31074cuda3std3__45__cpo4cendE:
	.zero		1
	.type		_ZN39_INTERNAL_4b8bfbfc_4_k_cu_dd852861_31074cuda3std6ranges3__45__cpo4swapE,@object
	.size		_ZN39_INTERNAL_4b8bfbfc_4_k_cu_dd852861_31074cuda3std6ranges3__45__cpo4swapE,(.L_7 - _ZN39_INTERNAL_4b8bfbfc_4_k_cu_dd852861_31074cuda3std6ranges3__45__cpo4swapE)
_ZN39_INTERNAL_4b8bfbfc_4_k_cu_dd852861_31074cuda3std6ranges3__45__cpo4swapE:
	.zero		1
.L_7:


//--------------------- .nv.constant0._ZN7cutlass13device_kernelINS_4conv6kernel13ConvUniversalINS1_16ConvProblemShapeILNS1_8OperatorE1ELi3EEENS1_10collective14CollectiveConvINS1_46MainloopSm90TmaGmmaWarpSpecializedImplicitGemmILS5_1ELi5ELi3EN4cute5tupleIJNSA_1CILi2EEENSC_ILi1EEESE_EEENS1_36KernelImplicitTmaWarpSpecializedSm90ELi1EEENSB_IJNSC_ILi256EEENSC_ILi64EEENSB_IJSJ_EEEEEENS_6half_tESM_NSA_8TiledMMAINSA_8MMA_AtomIJNSA_4SM904GMMA25MMA_64x64x16_F32F16F16_SSILNSQ_5MajorE0ELSS_1ELNSQ_7ScaleInE1ELST_1EEEEEENSA_6LayoutINSB_IJSE_SE_SE_EEENSB_IJNSC_ILi0EEESY_SY_EEEEENSB_IJNSA_10UnderscoreES11_S11_EEEEENS7_6detail26Sm90ImplicitGemmTileTraitsINSA_20SM90_TMA_LOAD_IM2COLENSA_14ComposedLayoutINSA_7SwizzleILi3ELi4ELi3EEENSA_18smem_ptr_flag_bitsILi16EEENSW_INSB_IJNSB_IJNSC_ILi8EEENSC_ILi32EEEEEENSB_IJSJ_SE_EEENSB_IJSE_NSC_ILi5EEEEEEEEENSB_IJNSB_IJSJ_NSC_ILi512EEEEEENSB_IJSE_SY_EEENSB_IJSY_NSC_ILi16384EEEEEEEEEEEEEvEENS15_INSA_23SM90_TMA_LOAD_MULTICASTENS17_IS19_S1B_NSW_INSB_IJS1F_NSB_IJS1C_S1C_EEES1H_EEENSB_IJS1L_S1K_NSB_IJSY_NSC_ILi4096EEEEEEEEEEEEEvEEEENS_8epilogue10collective6detail29Sm90TmaWarpSpecializedAdapterINS23_15DefaultEpilogueISM_NSB_IJNSB_IJllllEEESE_SY_EEES28_NS22_6thread17LinearCombinationISM_Li1EffLNS29_9ScaleType4KindE0ELNS_15FloatRoundStyleE2ESM_EENS_4gemm15EpilogueDefaultEEEEEvvEEEEvNT_6ParamsE --------------------------
	.section	.nv.constant0._ZN7cutlass13device_kernelINS_4conv6kernel13ConvUniversalINS1_16ConvProblemShapeILNS1_8OperatorE1ELi3EEENS1_10collective14CollectiveConvINS1_46MainloopSm90TmaGmmaWarpSpecializedImplicitGemmILS5_1ELi5ELi3EN4cute5tupleIJNSA_1CILi2EEENSC_ILi1EEESE_EEENS1_36KernelImplicitTmaWarpSpecializedSm90ELi1EEENSB_IJNSC_ILi256EEENSC_ILi64EEENSB_IJSJ_EEEEEENS_6half_tESM_NSA_8TiledMMAINSA_8MMA_AtomIJNSA_4SM904GMMA25MMA_64x64x16_F32F16F16_SSILNSQ_5MajorE0ELSS_1ELNSQ_7ScaleInE1ELST_1EEEEEENSA_6LayoutINSB_IJSE_SE_SE_EEENSB_IJNSC_ILi0EEESY_SY_EEEEENSB_IJNSA_10UnderscoreES11_S11_EEEEENS7_6detail26Sm90ImplicitGemmTileTraitsINSA_20SM90_TMA_LOAD_IM2COLENSA_14ComposedLayoutINSA_7SwizzleILi3ELi4ELi3EEENSA_18smem_ptr_flag_bitsILi16EEENSW_INSB_IJNSB_IJNSC_ILi8EEENSC_ILi32EEEEEENSB_IJSJ_SE_EEENSB_IJSE_NSC_ILi5EEEEEEEEENSB_IJNSB_IJSJ_NSC_ILi512EEEEEENSB_IJSE_SY_EEENSB_IJSY_NSC_ILi16384EEEEEEEEEEEEEvEENS15_INSA_23SM90_TMA_LOAD_MULTICASTENS17_IS19_S1B_NSW_INSB_IJS1F_NSB_IJS1C_S1C_EEES1H_EEENSB_IJS1L_S1K_NSB_IJSY_NSC_ILi4096EEEEEEEEEEEEEvEEEENS_8epilogue10collective6detail29Sm90TmaWarpSpecializedAdapterINS23_15DefaultEpilogueISM_NSB_IJNSB_IJllllEEESE_SY_EEES28_NS22_6thread17LinearCombinationISM_Li1EffLNS29_9ScaleType4KindE0ELNS_15FloatRoundStyleE2ESM_EENS_4gemm15EpilogueDefaultEEEEEvvEEEEvNT_6ParamsE,"a",@progbits
	.sectionflags	@""
	.align	4
.nv.constant0._ZN7cutlass13device_kernelINS_4conv6kernel13ConvUniversalINS1_16ConvProblemShapeILNS1_8OperatorE1ELi3EEENS1_10collective14CollectiveConvINS1_46MainloopSm90TmaGmmaWarpSpecializedImplicitGemmILS5_1ELi5ELi3EN4cute5tupleIJNSA_1CILi2EEENSC_ILi1EEESE_EEENS1_36KernelImplicitTmaWarpSpecializedSm90ELi1EEENSB_IJNSC_ILi256EEENSC_ILi64EEENSB_IJSJ_EEEEEENS_6half_tESM_NSA_8TiledMMAINSA_8MMA_AtomIJNSA_4SM904GMMA25MMA_64x64x16_F32F16F16_SSILNSQ_5MajorE0ELSS_1ELNSQ_7ScaleInE1ELST_1EEEEEENSA_6LayoutINSB_IJSE_SE_SE_EEENSB_IJNSC_ILi0EEESY_SY_EEEEENSB_IJNSA_10UnderscoreES11_S11_EEEEENS7_6detail26Sm90ImplicitGemmTileTraitsINSA_20SM90_TMA_LOAD_IM2COLENSA_14ComposedLayoutINSA_7SwizzleILi3ELi4ELi3EEENSA_18smem_ptr_flag_bitsILi16EEENSW_INSB_IJNSB_IJNSC_ILi8EEENSC_ILi32EEEEEENSB_IJSJ_SE_EEENSB_IJSE_NSC_ILi5EEEEEEEEENSB_IJNSB_IJSJ_NSC_ILi512EEEEEENSB_IJSE_SY_EEENSB_IJSY_NSC_ILi16384EEEEEEEEEEEEEvEENS15_INSA_23SM90_TMA_LOAD_MULTICASTENS17_IS19_S1B_NSW_INSB_IJS1F_NSB_IJS1C_S1C_EEES1H_EEENSB_IJS1L_S1K_NSB_IJSY_NSC_ILi4096EEEEEEEEEEEEEvEEEENS_8epilogue10collective6detail29Sm90TmaWarpSpecializedAdapterINS23_15DefaultEpilogueISM_NSB_IJNSB_IJllllEEESE_SY_EEES28_NS22_6thread17LinearCombinationISM_Li1EffLNS29_9ScaleType4KindE0ELNS_15FloatRoundStyleE2ESM_EENS_4gemm15EpilogueDefaultEEEEEvvEEEEvNT_6ParamsE:
	.zero		1664


//--------------------- SYMBOLS --------------------------

	.type		.nv.reservedSmem.offset0,@object
	.size		.nv.reservedSmem.offset0,0x4
